//
// Generated by NVIDIA NVVM Compiler
//
// Compiler Build ID: CL-36424714
// Cuda compilation tools, release 13.0, V13.0.88
// Based on NVVM 20.0.0
//

.version 9.0
.target sm_100
.address_size 64

	// .globl	_Z21MergeConvSplitResultsP4int4S0_iiiiiPKS_i7__half2bS3_iPKvbS2_iS3_bS3_iS5_6__halfS6_bii

.visible .entry _Z21MergeConvSplitResultsP4int4S0_iiiiiPKS_i7__half2bS3_iPKvbS2_iS3_bS3_iS5_6__halfS6_bii(
	.param .u64 .ptr .align 1 _Z21MergeConvSplitResultsP4int4S0_iiiiiPKS_i7__half2bS3_iPKvbS2_iS3_bS3_iS5_6__halfS6_bii_param_0,
	.param .u64 .ptr .align 1 _Z21MergeConvSplitResultsP4int4S0_iiiiiPKS_i7__half2bS3_iPKvbS2_iS3_bS3_iS5_6__halfS6_bii_param_1,
	.param .u32 _Z21MergeConvSplitResultsP4int4S0_iiiiiPKS_i7__half2bS3_iPKvbS2_iS3_bS3_iS5_6__halfS6_bii_param_2,
	.param .u32 _Z21MergeConvSplitResultsP4int4S0_iiiiiPKS_i7__half2bS3_iPKvbS2_iS3_bS3_iS5_6__halfS6_bii_param_3,
	.param .u32 _Z21MergeConvSplitResultsP4int4S0_iiiiiPKS_i7__half2bS3_iPKvbS2_iS3_bS3_iS5_6__halfS6_bii_param_4,
	.param .u32 _Z21MergeConvSplitResultsP4int4S0_iiiiiPKS_i7__half2bS3_iPKvbS2_iS3_bS3_iS5_6__halfS6_bii_param_5,
	.param .u32 _Z21MergeConvSplitResultsP4int4S0_iiiiiPKS_i7__half2bS3_iPKvbS2_iS3_bS3_iS5_6__halfS6_bii_param_6,
	.param .u64 .ptr .align 1 _Z21MergeConvSplitResultsP4int4S0_iiiiiPKS_i7__half2bS3_iPKvbS2_iS3_bS3_iS5_6__halfS6_bii_param_7,
	.param .u32 _Z21MergeConvSplitResultsP4int4S0_iiiiiPKS_i7__half2bS3_iPKvbS2_iS3_bS3_iS5_6__halfS6_bii_param_8,
	.param .align 4 .b8 _Z21MergeConvSplitResultsP4int4S0_iiiiiPKS_i7__half2bS3_iPKvbS2_iS3_bS3_iS5_6__halfS6_bii_param_9[4],
	.param .u8 _Z21MergeConvSplitResultsP4int4S0_iiiiiPKS_i7__half2bS3_iPKvbS2_iS3_bS3_iS5_6__halfS6_bii_param_10,
	.param .align 4 .b8 _Z21MergeConvSplitResultsP4int4S0_iiiiiPKS_i7__half2bS3_iPKvbS2_iS3_bS3_iS5_6__halfS6_bii_param_11[4],
	.param .u32 _Z21MergeConvSplitResultsP4int4S0_iiiiiPKS_i7__half2bS3_iPKvbS2_iS3_bS3_iS5_6__halfS6_bii_param_12,
	.param .u64 .ptr .align 1 _Z21MergeConvSplitResultsP4int4S0_iiiiiPKS_i7__half2bS3_iPKvbS2_iS3_bS3_iS5_6__halfS6_bii_param_13,
	.param .u8 _Z21MergeConvSplitResultsP4int4S0_iiiiiPKS_i7__half2bS3_iPKvbS2_iS3_bS3_iS5_6__halfS6_bii_param_14,
	.param .u64 .ptr .align 1 _Z21MergeConvSplitResultsP4int4S0_iiiiiPKS_i7__half2bS3_iPKvbS2_iS3_bS3_iS5_6__halfS6_bii_param_15,
	.param .u32 _Z21MergeConvSplitResultsP4int4S0_iiiiiPKS_i7__half2bS3_iPKvbS2_iS3_bS3_iS5_6__halfS6_bii_param_16,
	.param .align 4 .b8 _Z21MergeConvSplitResultsP4int4S0_iiiiiPKS_i7__half2bS3_iPKvbS2_iS3_bS3_iS5_6__halfS6_bii_param_17[4],
	.param .u8 _Z21MergeConvSplitResultsP4int4S0_iiiiiPKS_i7__half2bS3_iPKvbS2_iS3_bS3_iS5_6__halfS6_bii_param_18,
	.param .align 4 .b8 _Z21MergeConvSplitResultsP4int4S0_iiiiiPKS_i7__half2bS3_iPKvbS2_iS3_bS3_iS5_6__halfS6_bii_param_19[4],
	.param .u32 _Z21MergeConvSplitResultsP4int4S0_iiiiiPKS_i7__half2bS3_iPKvbS2_iS3_bS3_iS5_6__halfS6_bii_param_20,
	.param .u64 .ptr .align 1 _Z21MergeConvSplitResultsP4int4S0_iiiiiPKS_i7__half2bS3_iPKvbS2_iS3_bS3_iS5_6__halfS6_bii_param_21,
	.param .align 2 .b8 _Z21MergeConvSplitResultsP4int4S0_iiiiiPKS_i7__half2bS3_iPKvbS2_iS3_bS3_iS5_6__halfS6_bii_param_22[2],
	.param .align 2 .b8 _Z21MergeConvSplitResultsP4int4S0_iiiiiPKS_i7__half2bS3_iPKvbS2_iS3_bS3_iS5_6__halfS6_bii_param_23[2],
	.param .u8 _Z21MergeConvSplitResultsP4int4S0_iiiiiPKS_i7__half2bS3_iPKvbS2_iS3_bS3_iS5_6__halfS6_bii_param_24,
	.param .u32 _Z21MergeConvSplitResultsP4int4S0_iiiiiPKS_i7__half2bS3_iPKvbS2_iS3_bS3_iS5_6__halfS6_bii_param_25,
	.param .u32 _Z21MergeConvSplitResultsP4int4S0_iiiiiPKS_i7__half2bS3_iPKvbS2_iS3_bS3_iS5_6__halfS6_bii_param_26
)
{
	.reg .pred 	%p<157>;
	.reg .b16 	%rs<859>;
	.reg .b32 	%r<1034>;
	.reg .b32 	%f<211>;
	.reg .b64 	%rd<55>;

	ld.param.u16 	%rs129, [_Z21MergeConvSplitResultsP4int4S0_iiiiiPKS_i7__half2bS3_iPKvbS2_iS3_bS3_iS5_6__halfS6_bii_param_23];
	ld.param.u16 	%rs128, [_Z21MergeConvSplitResultsP4int4S0_iiiiiPKS_i7__half2bS3_iPKvbS2_iS3_bS3_iS5_6__halfS6_bii_param_22];
	ld.param.u16 	%rs1, [_Z21MergeConvSplitResultsP4int4S0_iiiiiPKS_i7__half2bS3_iPKvbS2_iS3_bS3_iS5_6__halfS6_bii_param_9];
	ld.param.u16 	%rs2, [_Z21MergeConvSplitResultsP4int4S0_iiiiiPKS_i7__half2bS3_iPKvbS2_iS3_bS3_iS5_6__halfS6_bii_param_11];
	ld.param.u16 	%rs3, [_Z21MergeConvSplitResultsP4int4S0_iiiiiPKS_i7__half2bS3_iPKvbS2_iS3_bS3_iS5_6__halfS6_bii_param_17];
	ld.param.u16 	%rs4, [_Z21MergeConvSplitResultsP4int4S0_iiiiiPKS_i7__half2bS3_iPKvbS2_iS3_bS3_iS5_6__halfS6_bii_param_19];
	ld.param.u64 	%rd8, [_Z21MergeConvSplitResultsP4int4S0_iiiiiPKS_i7__half2bS3_iPKvbS2_iS3_bS3_iS5_6__halfS6_bii_param_0];
	ld.param.u32 	%r492, [_Z21MergeConvSplitResultsP4int4S0_iiiiiPKS_i7__half2bS3_iPKvbS2_iS3_bS3_iS5_6__halfS6_bii_param_2];
	ld.param.u32 	%r493, [_Z21MergeConvSplitResultsP4int4S0_iiiiiPKS_i7__half2bS3_iPKvbS2_iS3_bS3_iS5_6__halfS6_bii_param_3];
	ld.param.u32 	%r494, [_Z21MergeConvSplitResultsP4int4S0_iiiiiPKS_i7__half2bS3_iPKvbS2_iS3_bS3_iS5_6__halfS6_bii_param_5];
	ld.param.u32 	%r495, [_Z21MergeConvSplitResultsP4int4S0_iiiiiPKS_i7__half2bS3_iPKvbS2_iS3_bS3_iS5_6__halfS6_bii_param_6];
	ld.param.u32 	%r496, [_Z21MergeConvSplitResultsP4int4S0_iiiiiPKS_i7__half2bS3_iPKvbS2_iS3_bS3_iS5_6__halfS6_bii_param_8];
	ld.param.s8 	%rs125, [_Z21MergeConvSplitResultsP4int4S0_iiiiiPKS_i7__half2bS3_iPKvbS2_iS3_bS3_iS5_6__halfS6_bii_param_10];
	ld.param.u32 	%r497, [_Z21MergeConvSplitResultsP4int4S0_iiiiiPKS_i7__half2bS3_iPKvbS2_iS3_bS3_iS5_6__halfS6_bii_param_12];
	ld.param.u64 	%rd6, [_Z21MergeConvSplitResultsP4int4S0_iiiiiPKS_i7__half2bS3_iPKvbS2_iS3_bS3_iS5_6__halfS6_bii_param_13];
	ld.param.s8 	%rs126, [_Z21MergeConvSplitResultsP4int4S0_iiiiiPKS_i7__half2bS3_iPKvbS2_iS3_bS3_iS5_6__halfS6_bii_param_14];
	ld.param.u64 	%rd7, [_Z21MergeConvSplitResultsP4int4S0_iiiiiPKS_i7__half2bS3_iPKvbS2_iS3_bS3_iS5_6__halfS6_bii_param_15];
	ld.param.u32 	%r498, [_Z21MergeConvSplitResultsP4int4S0_iiiiiPKS_i7__half2bS3_iPKvbS2_iS3_bS3_iS5_6__halfS6_bii_param_16];
	ld.param.s8 	%rs127, [_Z21MergeConvSplitResultsP4int4S0_iiiiiPKS_i7__half2bS3_iPKvbS2_iS3_bS3_iS5_6__halfS6_bii_param_18];
	ld.param.u32 	%r499, [_Z21MergeConvSplitResultsP4int4S0_iiiiiPKS_i7__half2bS3_iPKvbS2_iS3_bS3_iS5_6__halfS6_bii_param_20];
	ld.param.s8 	%rs130, [_Z21MergeConvSplitResultsP4int4S0_iiiiiPKS_i7__half2bS3_iPKvbS2_iS3_bS3_iS5_6__halfS6_bii_param_24];
	ld.param.u32 	%r500, [_Z21MergeConvSplitResultsP4int4S0_iiiiiPKS_i7__half2bS3_iPKvbS2_iS3_bS3_iS5_6__halfS6_bii_param_25];
	ld.param.u32 	%r501, [_Z21MergeConvSplitResultsP4int4S0_iiiiiPKS_i7__half2bS3_iPKvbS2_iS3_bS3_iS5_6__halfS6_bii_param_26];
	cvta.to.global.u64 	%rd1, %rd8;
	mov.u32 	%r503, %ctaid.y;
	mov.u32 	%r504, %ntid.x;
	mov.u32 	%r505, %tid.x;
	mad.lo.s32 	%r1, %r503, %r504, %r505;
	mov.u32 	%r2, %ctaid.x;
	mad.lo.s32 	%r3, %r493, %r2, %r1;
	setp.ge.s32 	%p1, %r1, %r493;
	mov.b32 	%r993, 0;
	mov.u32 	%r961, %r993;
	mov.u32 	%r962, %r993;
	mov.u32 	%r963, %r993;
	@%p1 bra 	$L__BB0_2;
	mul.wide.s32 	%rd9, %r3, 16;
	add.s64 	%rd10, %rd1, %rd9;
	ld.global.v4.u32 	{%r993, %r961, %r962, %r963}, [%rd10];
$L__BB0_2:
	setp.lt.s32 	%p2, %r494, 2;
	@%p2 bra 	$L__BB0_45;
	mul.lo.s32 	%r12, %r493, %r492;
	add.s32 	%r13, %r494, -1;
	add.s32 	%r507, %r494, -2;
	setp.lt.u32 	%p3, %r507, 7;
	mov.b32 	%r942, 1;
	@%p3 bra 	$L__BB0_23;
	and.b32  	%r509, %r13, -8;
	neg.s32 	%r880, %r509;
	shl.b32 	%r510, %r492, 3;
	add.s32 	%r511, %r2, %r510;
	mad.lo.s32 	%r878, %r493, %r511, %r1;
	mad.lo.s32 	%r512, %r492, 7, %r2;
	mad.lo.s32 	%r877, %r493, %r512, %r1;
	mad.lo.s32 	%r513, %r492, 6, %r2;
	mad.lo.s32 	%r876, %r493, %r513, %r1;
	mad.lo.s32 	%r514, %r492, 5, %r2;
	mad.lo.s32 	%r875, %r493, %r514, %r1;
	shl.b32 	%r515, %r492, 2;
	add.s32 	%r516, %r2, %r515;
	mad.lo.s32 	%r874, %r493, %r516, %r1;
	mad.lo.s32 	%r517, %r492, 3, %r2;
	mad.lo.s32 	%r873, %r493, %r517, %r1;
	shl.b32 	%r518, %r492, 1;
	add.s32 	%r519, %r2, %r518;
	mad.lo.s32 	%r872, %r493, %r519, %r1;
	add.s32 	%r520, %r2, %r492;
	mad.lo.s32 	%r871, %r493, %r520, %r1;
	mov.b32 	%r879, 0;
$L__BB0_5:
	.pragma "nounroll";
	mov.b32 	%r885, 0;
	mov.u32 	%r886, %r885;
	mov.u32 	%r887, %r885;
	mov.u32 	%r888, %r885;
	@%p1 bra 	$L__BB0_7;
	mul.wide.s32 	%rd11, %r871, 16;
	add.s64 	%rd12, %rd1, %rd11;
	ld.global.v4.u32 	{%r885, %r886, %r887, %r888}, [%rd12];
$L__BB0_7:
	// begin inline asm
	{add.f16x2 %r522,%r993,%r885;
}
	// end inline asm
	// begin inline asm
	{add.f16x2 %r525,%r961,%r886;
}
	// end inline asm
	// begin inline asm
	{add.f16x2 %r528,%r962,%r887;
}
	// end inline asm
	// begin inline asm
	{add.f16x2 %r531,%r963,%r888;
}
	// end inline asm
	mov.b32 	%r889, 0;
	mov.u32 	%r890, %r889;
	mov.u32 	%r891, %r889;
	mov.u32 	%r892, %r889;
	@%p1 bra 	$L__BB0_9;
	mul.wide.s32 	%rd13, %r872, 16;
	add.s64 	%rd14, %rd1, %rd13;
	ld.global.v4.u32 	{%r889, %r890, %r891, %r892}, [%rd14];
$L__BB0_9:
	// begin inline asm
	{add.f16x2 %r535,%r522,%r889;
}
	// end inline asm
	// begin inline asm
	{add.f16x2 %r538,%r525,%r890;
}
	// end inline asm
	// begin inline asm
	{add.f16x2 %r541,%r528,%r891;
}
	// end inline asm
	// begin inline asm
	{add.f16x2 %r544,%r531,%r892;
}
	// end inline asm
	mov.b32 	%r893, 0;
	mov.u32 	%r894, %r893;
	mov.u32 	%r895, %r893;
	mov.u32 	%r896, %r893;
	@%p1 bra 	$L__BB0_11;
	mul.wide.s32 	%rd15, %r873, 16;
	add.s64 	%rd16, %rd1, %rd15;
	ld.global.v4.u32 	{%r893, %r894, %r895, %r896}, [%rd16];
$L__BB0_11:
	// begin inline asm
	{add.f16x2 %r548,%r535,%r893;
}
	// end inline asm
	// begin inline asm
	{add.f16x2 %r551,%r538,%r894;
}
	// end inline asm
	// begin inline asm
	{add.f16x2 %r554,%r541,%r895;
}
	// end inline asm
	// begin inline asm
	{add.f16x2 %r557,%r544,%r896;
}
	// end inline asm
	mov.b32 	%r897, 0;
	mov.u32 	%r898, %r897;
	mov.u32 	%r899, %r897;
	mov.u32 	%r900, %r897;
	@%p1 bra 	$L__BB0_13;
	mul.wide.s32 	%rd17, %r874, 16;
	add.s64 	%rd18, %rd1, %rd17;
	ld.global.v4.u32 	{%r897, %r898, %r899, %r900}, [%rd18];
$L__BB0_13:
	// begin inline asm
	{add.f16x2 %r561,%r548,%r897;
}
	// end inline asm
	// begin inline asm
	{add.f16x2 %r564,%r551,%r898;
}
	// end inline asm
	// begin inline asm
	{add.f16x2 %r567,%r554,%r899;
}
	// end inline asm
	// begin inline asm
	{add.f16x2 %r570,%r557,%r900;
}
	// end inline asm
	mov.b32 	%r901, 0;
	mov.u32 	%r902, %r901;
	mov.u32 	%r903, %r901;
	mov.u32 	%r904, %r901;
	@%p1 bra 	$L__BB0_15;
	mul.wide.s32 	%rd19, %r875, 16;
	add.s64 	%rd20, %rd1, %rd19;
	ld.global.v4.u32 	{%r901, %r902, %r903, %r904}, [%rd20];
$L__BB0_15:
	// begin inline asm
	{add.f16x2 %r574,%r561,%r901;
}
	// end inline asm
	// begin inline asm
	{add.f16x2 %r577,%r564,%r902;
}
	// end inline asm
	// begin inline asm
	{add.f16x2 %r580,%r567,%r903;
}
	// end inline asm
	// begin inline asm
	{add.f16x2 %r583,%r570,%r904;
}
	// end inline asm
	mov.b32 	%r905, 0;
	mov.u32 	%r906, %r905;
	mov.u32 	%r907, %r905;
	mov.u32 	%r908, %r905;
	@%p1 bra 	$L__BB0_17;
	mul.wide.s32 	%rd21, %r876, 16;
	add.s64 	%rd22, %rd1, %rd21;
	ld.global.v4.u32 	{%r905, %r906, %r907, %r908}, [%rd22];
$L__BB0_17:
	// begin inline asm
	{add.f16x2 %r587,%r574,%r905;
}
	// end inline asm
	// begin inline asm
	{add.f16x2 %r590,%r577,%r906;
}
	// end inline asm
	// begin inline asm
	{add.f16x2 %r593,%r580,%r907;
}
	// end inline asm
	// begin inline asm
	{add.f16x2 %r596,%r583,%r908;
}
	// end inline asm
	mov.b32 	%r909, 0;
	mov.u32 	%r910, %r909;
	mov.u32 	%r911, %r909;
	mov.u32 	%r912, %r909;
	@%p1 bra 	$L__BB0_19;
	mul.wide.s32 	%rd23, %r877, 16;
	add.s64 	%rd24, %rd1, %rd23;
	ld.global.v4.u32 	{%r909, %r910, %r911, %r912}, [%rd24];
$L__BB0_19:
	// begin inline asm
	{add.f16x2 %r600,%r587,%r909;
}
	// end inline asm
	// begin inline asm
	{add.f16x2 %r603,%r590,%r910;
}
	// end inline asm
	// begin inline asm
	{add.f16x2 %r606,%r593,%r911;
}
	// end inline asm
	// begin inline asm
	{add.f16x2 %r609,%r596,%r912;
}
	// end inline asm
	mov.b32 	%r913, 0;
	mov.u32 	%r914, %r913;
	mov.u32 	%r915, %r913;
	mov.u32 	%r916, %r913;
	@%p1 bra 	$L__BB0_21;
	mul.wide.s32 	%rd25, %r878, 16;
	add.s64 	%rd26, %rd1, %rd25;
	ld.global.v4.u32 	{%r913, %r914, %r915, %r916}, [%rd26];
$L__BB0_21:
	// begin inline asm
	{add.f16x2 %r993,%r600,%r913;
}
	// end inline asm
	// begin inline asm
	{add.f16x2 %r961,%r603,%r914;
}
	// end inline asm
	// begin inline asm
	{add.f16x2 %r962,%r606,%r915;
}
	// end inline asm
	// begin inline asm
	{add.f16x2 %r963,%r609,%r916;
}
	// end inline asm
	add.s32 	%r880, %r880, 8;
	add.s32 	%r879, %r879, 8;
	shl.b32 	%r625, %r12, 3;
	add.s32 	%r878, %r878, %r625;
	add.s32 	%r877, %r877, %r625;
	add.s32 	%r876, %r876, %r625;
	add.s32 	%r875, %r875, %r625;
	add.s32 	%r874, %r874, %r625;
	add.s32 	%r873, %r873, %r625;
	add.s32 	%r872, %r872, %r625;
	add.s32 	%r871, %r871, %r625;
	setp.ne.s32 	%p12, %r880, 0;
	@%p12 bra 	$L__BB0_5;
	add.s32 	%r942, %r879, 1;
$L__BB0_23:
	and.b32  	%r149, %r13, 7;
	setp.eq.s32 	%p13, %r149, 0;
	@%p13 bra 	$L__BB0_45;
	and.b32  	%r150, %r13, 3;
	setp.lt.u32 	%p14, %r149, 4;
	@%p14 bra 	$L__BB0_34;
	mov.b32 	%r922, 0;
	mov.u32 	%r923, %r922;
	mov.u32 	%r924, %r922;
	mov.u32 	%r925, %r922;
	@%p1 bra 	$L__BB0_27;
	mad.lo.s32 	%r627, %r12, %r942, %r3;
	mul.wide.s32 	%rd27, %r627, 16;
	add.s64 	%rd28, %rd1, %rd27;
	ld.global.v4.u32 	{%r922, %r923, %r924, %r925}, [%rd28];
$L__BB0_27:
	// begin inline asm
	{add.f16x2 %r628,%r993,%r922;
}
	// end inline asm
	// begin inline asm
	{add.f16x2 %r631,%r961,%r923;
}
	// end inline asm
	// begin inline asm
	{add.f16x2 %r634,%r962,%r924;
}
	// end inline asm
	// begin inline asm
	{add.f16x2 %r637,%r963,%r925;
}
	// end inline asm
	mov.b32 	%r926, 0;
	mov.u32 	%r927, %r926;
	mov.u32 	%r928, %r926;
	mov.u32 	%r929, %r926;
	@%p1 bra 	$L__BB0_29;
	mad.lo.s32 	%r641, %r12, %r942, %r12;
	add.s32 	%r642, %r641, %r3;
	mul.wide.s32 	%rd29, %r642, 16;
	add.s64 	%rd30, %rd1, %rd29;
	ld.global.v4.u32 	{%r926, %r927, %r928, %r929}, [%rd30];
$L__BB0_29:
	// begin inline asm
	{add.f16x2 %r643,%r628,%r926;
}
	// end inline asm
	// begin inline asm
	{add.f16x2 %r646,%r631,%r927;
}
	// end inline asm
	// begin inline asm
	{add.f16x2 %r649,%r634,%r928;
}
	// end inline asm
	// begin inline asm
	{add.f16x2 %r652,%r637,%r929;
}
	// end inline asm
	mov.b32 	%r930, 0;
	mov.u32 	%r931, %r930;
	mov.u32 	%r932, %r930;
	mov.u32 	%r933, %r930;
	@%p1 bra 	$L__BB0_31;
	add.s32 	%r656, %r942, 2;
	mad.lo.s32 	%r657, %r12, %r656, %r3;
	mul.wide.s32 	%rd31, %r657, 16;
	add.s64 	%rd32, %rd1, %rd31;
	ld.global.v4.u32 	{%r930, %r931, %r932, %r933}, [%rd32];
$L__BB0_31:
	// begin inline asm
	{add.f16x2 %r658,%r643,%r930;
}
	// end inline asm
	// begin inline asm
	{add.f16x2 %r661,%r646,%r931;
}
	// end inline asm
	// begin inline asm
	{add.f16x2 %r664,%r649,%r932;
}
	// end inline asm
	// begin inline asm
	{add.f16x2 %r667,%r652,%r933;
}
	// end inline asm
	mov.b32 	%r934, 0;
	mov.u32 	%r935, %r934;
	mov.u32 	%r936, %r934;
	mov.u32 	%r937, %r934;
	@%p1 bra 	$L__BB0_33;
	add.s32 	%r671, %r942, 3;
	mad.lo.s32 	%r672, %r12, %r671, %r3;
	mul.wide.s32 	%rd33, %r672, 16;
	add.s64 	%rd34, %rd1, %rd33;
	ld.global.v4.u32 	{%r934, %r935, %r936, %r937}, [%rd34];
$L__BB0_33:
	// begin inline asm
	{add.f16x2 %r993,%r658,%r934;
}
	// end inline asm
	// begin inline asm
	{add.f16x2 %r961,%r661,%r935;
}
	// end inline asm
	// begin inline asm
	{add.f16x2 %r962,%r664,%r936;
}
	// end inline asm
	// begin inline asm
	{add.f16x2 %r963,%r667,%r937;
}
	// end inline asm
	add.s32 	%r942, %r942, 4;
$L__BB0_34:
	setp.eq.s32 	%p19, %r150, 0;
	@%p19 bra 	$L__BB0_45;
	setp.eq.s32 	%p20, %r150, 1;
	@%p20 bra 	$L__BB0_41;
	mov.b32 	%r943, 0;
	mov.u32 	%r944, %r943;
	mov.u32 	%r945, %r943;
	mov.u32 	%r946, %r943;
	@%p1 bra 	$L__BB0_38;
	mad.lo.s32 	%r686, %r12, %r942, %r3;
	mul.wide.s32 	%rd35, %r686, 16;
	add.s64 	%rd36, %rd1, %rd35;
	ld.global.v4.u32 	{%r943, %r944, %r945, %r946}, [%rd36];
$L__BB0_38:
	// begin inline asm
	{add.f16x2 %r687,%r993,%r943;
}
	// end inline asm
	// begin inline asm
	{add.f16x2 %r690,%r961,%r944;
}
	// end inline asm
	// begin inline asm
	{add.f16x2 %r693,%r962,%r945;
}
	// end inline asm
	// begin inline asm
	{add.f16x2 %r696,%r963,%r946;
}
	// end inline asm
	mov.b32 	%r947, 0;
	mov.u32 	%r948, %r947;
	mov.u32 	%r949, %r947;
	mov.u32 	%r950, %r947;
	@%p1 bra 	$L__BB0_40;
	mad.lo.s32 	%r700, %r12, %r942, %r12;
	add.s32 	%r701, %r700, %r3;
	mul.wide.s32 	%rd37, %r701, 16;
	add.s64 	%rd38, %rd1, %rd37;
	ld.global.v4.u32 	{%r947, %r948, %r949, %r950}, [%rd38];
$L__BB0_40:
	// begin inline asm
	{add.f16x2 %r993,%r687,%r947;
}
	// end inline asm
	// begin inline asm
	{add.f16x2 %r961,%r690,%r948;
}
	// end inline asm
	// begin inline asm
	{add.f16x2 %r962,%r693,%r949;
}
	// end inline asm
	// begin inline asm
	{add.f16x2 %r963,%r696,%r950;
}
	// end inline asm
	add.s32 	%r942, %r942, 2;
$L__BB0_41:
	and.b32  	%r714, %r13, 1;
	setp.eq.b32 	%p23, %r714, 1;
	not.pred 	%p24, %p23;
	@%p24 bra 	$L__BB0_45;
	mov.b32 	%r956, 0;
	mov.u32 	%r957, %r956;
	mov.u32 	%r958, %r956;
	mov.u32 	%r959, %r956;
	@%p1 bra 	$L__BB0_44;
	mad.lo.s32 	%r716, %r12, %r942, %r3;
	mul.wide.s32 	%rd39, %r716, 16;
	add.s64 	%rd40, %rd1, %rd39;
	ld.global.v4.u32 	{%r956, %r957, %r958, %r959}, [%rd40];
$L__BB0_44:
	// begin inline asm
	{add.f16x2 %r993,%r993,%r956;
}
	// end inline asm
	// begin inline asm
	{add.f16x2 %r961,%r961,%r957;
}
	// end inline asm
	// begin inline asm
	{add.f16x2 %r962,%r962,%r958;
}
	// end inline asm
	// begin inline asm
	{add.f16x2 %r963,%r963,%r959;
}
	// end inline asm
$L__BB0_45:
	setp.eq.s32 	%p26, %r495, 0;
	@%p26 bra 	$L__BB0_49;
	setp.ge.s32 	%p27, %r1, %r493;
	mov.b32 	%r964, 0;
	mov.u32 	%r965, %r964;
	mov.u32 	%r966, %r964;
	mov.u32 	%r967, %r964;
	@%p27 bra 	$L__BB0_48;
	ld.param.u64 	%rd54, [_Z21MergeConvSplitResultsP4int4S0_iiiiiPKS_i7__half2bS3_iPKvbS2_iS3_bS3_iS5_6__halfS6_bii_param_7];
	cvta.to.global.u64 	%rd41, %rd54;
	mul.wide.u32 	%rd42, %r1, 16;
	add.s64 	%rd43, %rd41, %rd42;
	ld.global.v4.u32 	{%r964, %r965, %r966, %r967}, [%rd43];
$L__BB0_48:
	// begin inline asm
	{add.f16x2 %r993,%r993,%r964;
}
	// end inline asm
	// begin inline asm
	{add.f16x2 %r961,%r961,%r965;
}
	// end inline asm
	// begin inline asm
	{add.f16x2 %r962,%r962,%r966;
}
	// end inline asm
	// begin inline asm
	{add.f16x2 %r963,%r963,%r967;
}
	// end inline asm
$L__BB0_49:
	cvta.to.global.u64 	%rd44, %rd6;
	mul.wide.s32 	%rd45, %r3, 16;
	add.s64 	%rd2, %rd44, %rd45;
	mul.wide.u32 	%rd46, %r1, 16;
	add.s64 	%rd3, %rd44, %rd46;
	setp.eq.s32 	%p28, %r496, 0;
	@%p28 bra 	$L__BB0_77;
	setp.ne.s32 	%p29, %r496, 1;
	@%p29 bra 	$L__BB0_52;
	mov.b32 	%r753, 0;
	// begin inline asm
	max.s16x2 %r993, %r993, %r753;	

	// end inline asm
	// begin inline asm
	max.s16x2 %r961, %r961, %r753;	

	// end inline asm
	// begin inline asm
	max.s16x2 %r962, %r962, %r753;	

	// end inline asm
	// begin inline asm
	max.s16x2 %r963, %r963, %r753;	

	// end inline asm
	bra.uni 	$L__BB0_130;
$L__BB0_52:
	mov.f32 	%f65, 0f3F800000;
	// begin inline asm
	{  cvt.rn.f16.f32 %rs358, %f65;}

	// end inline asm
	mov.b32 	%r271, {%rs358, %rs358};
	// begin inline asm
	{.reg.b16         hl, hu;         
 .reg.b32         h,r,fl,fu,C,nZ; 
  mov.b32         {hl, hu}, %r993;   
  mov.b32         h, %r993;          
  cvt.f32.f16     fl, hl;         
  cvt.f32.f16     fu, hu;         
  mov.b32         C, 0x3fb8aa3bU; 
  mov.b32         nZ, 0x80000000U;
  fma.rn.f32      fl,fl,C,nZ;     
  fma.rn.f32      fu,fu,C,nZ;     
  ex2.approx.ftz.f32  fl, fl;     
  ex2.approx.ftz.f32  fu, fu;     
  cvt.rn.f16.f32      hl, fl;     
  cvt.rn.f16.f32      hu, fu;     
  mov.b32         r, {hl, hu};    
{.reg.b32 spc, ulp, p;
  mov.b32 spc,0X1F791F79U;
  mov.b32 ulp,0x94009400U;
  set.eq.f16x2.f16x2 p,h, spc;
  fma.rn.f16x2 r,p,ulp,r;
}
{.reg.b32 spc, ulp, p;
  mov.b32 spc,0X25CF25CFU;
  mov.b32 ulp,0x94009400U;
  set.eq.f16x2.f16x2 p,h, spc;
  fma.rn.f16x2 r,p,ulp,r;
}
{.reg.b32 spc, ulp, p;
  mov.b32 spc,0XC13BC13BU;
  mov.b32 ulp,0x04000400U;
  set.eq.f16x2.f16x2 p,h, spc;
  fma.rn.f16x2 r,p,ulp,r;
}
{.reg.b32 spc, ulp, p;
  mov.b32 spc,0XC1EFC1EFU;
  mov.b32 ulp,0x02000200U;
  set.eq.f16x2.f16x2 p,h, spc;
  fma.rn.f16x2 r,p,ulp,r;
}
  mov.b32         %r757, r;  
}
	// end inline asm
	// begin inline asm
	{add.f16x2 %r759,%r271,%r757;
}
	// end inline asm
	// begin inline asm
	{.reg .f16 low,high;
 mov.b32 {low,high}, %r757;
 mov.b16 %rs359, low;}
	// end inline asm
	// begin inline asm
	{.reg .f16 low,high;
 mov.b32 {low,high}, %r759;
 mov.b16 %rs360, low;}
	// end inline asm
	// begin inline asm
	{  cvt.f32.f16 %f66, %rs359;}

	// end inline asm
	// begin inline asm
	{  cvt.f32.f16 %f67, %rs360;}

	// end inline asm
	// begin inline asm
	{rcp.approx.ftz.f32 %f68, %f67;
}
	// end inline asm
	mul.f32 	%f70, %f66, %f68;
	// begin inline asm
	{  cvt.rn.f16.f32 %rs843, %f70;}

	// end inline asm
	// begin inline asm
	{abs.f16 %rs364,%rs843;
}
	// end inline asm
	mov.b16 	%rs368, 143;
	// begin inline asm
	{ .reg .pred __$temp3;
  setp.lt.f16  __$temp3, %rs364, %rs368;
  selp.u16 %rs366, 1, 0, __$temp3;}
	// end inline asm
	setp.eq.s16 	%p74, %rs366, 0;
	@%p74 bra 	$L__BB0_55;
	mov.f32 	%f71, 0f00000000;
	// begin inline asm
	{  cvt.rn.f16.f32 %rs369, %f71;}

	// end inline asm
	// begin inline asm
	{ .reg .pred __$temp3;
  setp.lt.f16  __$temp3, %rs369, %rs364;
  selp.u16 %rs370, 1, 0, __$temp3;}
	// end inline asm
	setp.eq.s16 	%p75, %rs370, 0;
	@%p75 bra 	$L__BB0_55;
	neg.f32 	%f73, %f67;
	fma.rn.f32 	%f74, %f73, %f70, %f66;
	fma.rn.f32 	%f72, %f68, %f74, %f70;
	// begin inline asm
	{  cvt.rn.f16.f32 %rs843, %f72;}

	// end inline asm
$L__BB0_55:
	// begin inline asm
	{.reg .f16 low,high;
 mov.b32 {low,high}, %r757;
 mov.b16 %rs374, high;}
	// end inline asm
	// begin inline asm
	{.reg .f16 low,high;
 mov.b32 {low,high}, %r759;
 mov.b16 %rs375, high;}
	// end inline asm
	// begin inline asm
	{  cvt.f32.f16 %f75, %rs374;}

	// end inline asm
	// begin inline asm
	{  cvt.f32.f16 %f76, %rs375;}

	// end inline asm
	// begin inline asm
	{rcp.approx.ftz.f32 %f77, %f76;
}
	// end inline asm
	mul.f32 	%f79, %f75, %f77;
	// begin inline asm
	{  cvt.rn.f16.f32 %rs844, %f79;}

	// end inline asm
	// begin inline asm
	{abs.f16 %rs379,%rs844;
}
	// end inline asm
	mov.b16 	%rs383, 143;
	// begin inline asm
	{ .reg .pred __$temp3;
  setp.lt.f16  __$temp3, %rs379, %rs383;
  selp.u16 %rs381, 1, 0, __$temp3;}
	// end inline asm
	setp.eq.s16 	%p76, %rs381, 0;
	@%p76 bra 	$L__BB0_58;
	mov.f32 	%f80, 0f00000000;
	// begin inline asm
	{  cvt.rn.f16.f32 %rs384, %f80;}

	// end inline asm
	// begin inline asm
	{ .reg .pred __$temp3;
  setp.lt.f16  __$temp3, %rs384, %rs379;
  selp.u16 %rs385, 1, 0, __$temp3;}
	// end inline asm
	setp.eq.s16 	%p77, %rs385, 0;
	@%p77 bra 	$L__BB0_58;
	neg.f32 	%f82, %f76;
	fma.rn.f32 	%f83, %f82, %f79, %f75;
	fma.rn.f32 	%f81, %f77, %f83, %f79;
	// begin inline asm
	{  cvt.rn.f16.f32 %rs844, %f81;}

	// end inline asm
$L__BB0_58:
	// begin inline asm
	{  mov.b32 %r993, {%rs843,%rs844};}

	// end inline asm
	// begin inline asm
	{.reg.b16         hl, hu;         
 .reg.b32         h,r,fl,fu,C,nZ; 
  mov.b32         {hl, hu}, %r961;   
  mov.b32         h, %r961;          
  cvt.f32.f16     fl, hl;         
  cvt.f32.f16     fu, hu;         
  mov.b32         C, 0x3fb8aa3bU; 
  mov.b32         nZ, 0x80000000U;
  fma.rn.f32      fl,fl,C,nZ;     
  fma.rn.f32      fu,fu,C,nZ;     
  ex2.approx.ftz.f32  fl, fl;     
  ex2.approx.ftz.f32  fu, fu;     
  cvt.rn.f16.f32      hl, fl;     
  cvt.rn.f16.f32      hu, fu;     
  mov.b32         r, {hl, hu};    
{.reg.b32 spc, ulp, p;
  mov.b32 spc,0X1F791F79U;
  mov.b32 ulp,0x94009400U;
  set.eq.f16x2.f16x2 p,h, spc;
  fma.rn.f16x2 r,p,ulp,r;
}
{.reg.b32 spc, ulp, p;
  mov.b32 spc,0X25CF25CFU;
  mov.b32 ulp,0x94009400U;
  set.eq.f16x2.f16x2 p,h, spc;
  fma.rn.f16x2 r,p,ulp,r;
}
{.reg.b32 spc, ulp, p;
  mov.b32 spc,0XC13BC13BU;
  mov.b32 ulp,0x04000400U;
  set.eq.f16x2.f16x2 p,h, spc;
  fma.rn.f16x2 r,p,ulp,r;
}
{.reg.b32 spc, ulp, p;
  mov.b32 spc,0XC1EFC1EFU;
  mov.b32 ulp,0x02000200U;
  set.eq.f16x2.f16x2 p,h, spc;
  fma.rn.f16x2 r,p,ulp,r;
}
  mov.b32         %r767, r;  
}
	// end inline asm
	// begin inline asm
	{add.f16x2 %r769,%r271,%r767;
}
	// end inline asm
	// begin inline asm
	{.reg .f16 low,high;
 mov.b32 {low,high}, %r767;
 mov.b16 %rs391, low;}
	// end inline asm
	// begin inline asm
	{.reg .f16 low,high;
 mov.b32 {low,high}, %r769;
 mov.b16 %rs392, low;}
	// end inline asm
	// begin inline asm
	{  cvt.f32.f16 %f84, %rs391;}

	// end inline asm
	// begin inline asm
	{  cvt.f32.f16 %f85, %rs392;}

	// end inline asm
	// begin inline asm
	{rcp.approx.ftz.f32 %f86, %f85;
}
	// end inline asm
	mul.f32 	%f88, %f84, %f86;
	// begin inline asm
	{  cvt.rn.f16.f32 %rs845, %f88;}

	// end inline asm
	// begin inline asm
	{abs.f16 %rs396,%rs845;
}
	// end inline asm
	mov.b16 	%rs400, 143;
	// begin inline asm
	{ .reg .pred __$temp3;
  setp.lt.f16  __$temp3, %rs396, %rs400;
  selp.u16 %rs398, 1, 0, __$temp3;}
	// end inline asm
	setp.eq.s16 	%p78, %rs398, 0;
	@%p78 bra 	$L__BB0_61;
	mov.f32 	%f89, 0f00000000;
	// begin inline asm
	{  cvt.rn.f16.f32 %rs401, %f89;}

	// end inline asm
	// begin inline asm
	{ .reg .pred __$temp3;
  setp.lt.f16  __$temp3, %rs401, %rs396;
  selp.u16 %rs402, 1, 0, __$temp3;}
	// end inline asm
	setp.eq.s16 	%p79, %rs402, 0;
	@%p79 bra 	$L__BB0_61;
	neg.f32 	%f91, %f85;
	fma.rn.f32 	%f92, %f91, %f88, %f84;
	fma.rn.f32 	%f90, %f86, %f92, %f88;
	// begin inline asm
	{  cvt.rn.f16.f32 %rs845, %f90;}

	// end inline asm
$L__BB0_61:
	// begin inline asm
	{.reg .f16 low,high;
 mov.b32 {low,high}, %r767;
 mov.b16 %rs406, high;}
	// end inline asm
	// begin inline asm
	{.reg .f16 low,high;
 mov.b32 {low,high}, %r769;
 mov.b16 %rs407, high;}
	// end inline asm
	// begin inline asm
	{  cvt.f32.f16 %f93, %rs406;}

	// end inline asm
	// begin inline asm
	{  cvt.f32.f16 %f94, %rs407;}

	// end inline asm
	// begin inline asm
	{rcp.approx.ftz.f32 %f95, %f94;
}
	// end inline asm
	mul.f32 	%f97, %f93, %f95;
	// begin inline asm
	{  cvt.rn.f16.f32 %rs846, %f97;}

	// end inline asm
	// begin inline asm
	{abs.f16 %rs411,%rs846;
}
	// end inline asm
	mov.b16 	%rs415, 143;
	// begin inline asm
	{ .reg .pred __$temp3;
  setp.lt.f16  __$temp3, %rs411, %rs415;
  selp.u16 %rs413, 1, 0, __$temp3;}
	// end inline asm
	setp.eq.s16 	%p80, %rs413, 0;
	@%p80 bra 	$L__BB0_64;
	mov.f32 	%f98, 0f00000000;
	// begin inline asm
	{  cvt.rn.f16.f32 %rs416, %f98;}

	// end inline asm
	// begin inline asm
	{ .reg .pred __$temp3;
  setp.lt.f16  __$temp3, %rs416, %rs411;
  selp.u16 %rs417, 1, 0, __$temp3;}
	// end inline asm
	setp.eq.s16 	%p81, %rs417, 0;
	@%p81 bra 	$L__BB0_64;
	neg.f32 	%f100, %f94;
	fma.rn.f32 	%f101, %f100, %f97, %f93;
	fma.rn.f32 	%f99, %f95, %f101, %f97;
	// begin inline asm
	{  cvt.rn.f16.f32 %rs846, %f99;}

	// end inline asm
$L__BB0_64:
	// begin inline asm
	{  mov.b32 %r961, {%rs845,%rs846};}

	// end inline asm
	// begin inline asm
	{.reg.b16         hl, hu;         
 .reg.b32         h,r,fl,fu,C,nZ; 
  mov.b32         {hl, hu}, %r962;   
  mov.b32         h, %r962;          
  cvt.f32.f16     fl, hl;         
  cvt.f32.f16     fu, hu;         
  mov.b32         C, 0x3fb8aa3bU; 
  mov.b32         nZ, 0x80000000U;
  fma.rn.f32      fl,fl,C,nZ;     
  fma.rn.f32      fu,fu,C,nZ;     
  ex2.approx.ftz.f32  fl, fl;     
  ex2.approx.ftz.f32  fu, fu;     
  cvt.rn.f16.f32      hl, fl;     
  cvt.rn.f16.f32      hu, fu;     
  mov.b32         r, {hl, hu};    
{.reg.b32 spc, ulp, p;
  mov.b32 spc,0X1F791F79U;
  mov.b32 ulp,0x94009400U;
  set.eq.f16x2.f16x2 p,h, spc;
  fma.rn.f16x2 r,p,ulp,r;
}
{.reg.b32 spc, ulp, p;
  mov.b32 spc,0X25CF25CFU;
  mov.b32 ulp,0x94009400U;
  set.eq.f16x2.f16x2 p,h, spc;
  fma.rn.f16x2 r,p,ulp,r;
}
{.reg.b32 spc, ulp, p;
  mov.b32 spc,0XC13BC13BU;
  mov.b32 ulp,0x04000400U;
  set.eq.f16x2.f16x2 p,h, spc;
  fma.rn.f16x2 r,p,ulp,r;
}
{.reg.b32 spc, ulp, p;
  mov.b32 spc,0XC1EFC1EFU;
  mov.b32 ulp,0x02000200U;
  set.eq.f16x2.f16x2 p,h, spc;
  fma.rn.f16x2 r,p,ulp,r;
}
  mov.b32         %r777, r;  
}
	// end inline asm
	// begin inline asm
	{add.f16x2 %r779,%r271,%r777;
}
	// end inline asm
	// begin inline asm
	{.reg .f16 low,high;
 mov.b32 {low,high}, %r777;
 mov.b16 %rs423, low;}
	// end inline asm
	// begin inline asm
	{.reg .f16 low,high;
 mov.b32 {low,high}, %r779;
 mov.b16 %rs424, low;}
	// end inline asm
	// begin inline asm
	{  cvt.f32.f16 %f102, %rs423;}

	// end inline asm
	// begin inline asm
	{  cvt.f32.f16 %f103, %rs424;}

	// end inline asm
	// begin inline asm
	{rcp.approx.ftz.f32 %f104, %f103;
}
	// end inline asm
	mul.f32 	%f106, %f102, %f104;
	// begin inline asm
	{  cvt.rn.f16.f32 %rs847, %f106;}

	// end inline asm
	// begin inline asm
	{abs.f16 %rs428,%rs847;
}
	// end inline asm
	mov.b16 	%rs432, 143;
	// begin inline asm
	{ .reg .pred __$temp3;
  setp.lt.f16  __$temp3, %rs428, %rs432;
  selp.u16 %rs430, 1, 0, __$temp3;}
	// end inline asm
	setp.eq.s16 	%p82, %rs430, 0;
	@%p82 bra 	$L__BB0_67;
	mov.f32 	%f107, 0f00000000;
	// begin inline asm
	{  cvt.rn.f16.f32 %rs433, %f107;}

	// end inline asm
	// begin inline asm
	{ .reg .pred __$temp3;
  setp.lt.f16  __$temp3, %rs433, %rs428;
  selp.u16 %rs434, 1, 0, __$temp3;}
	// end inline asm
	setp.eq.s16 	%p83, %rs434, 0;
	@%p83 bra 	$L__BB0_67;
	neg.f32 	%f109, %f103;
	fma.rn.f32 	%f110, %f109, %f106, %f102;
	fma.rn.f32 	%f108, %f104, %f110, %f106;
	// begin inline asm
	{  cvt.rn.f16.f32 %rs847, %f108;}

	// end inline asm
$L__BB0_67:
	// begin inline asm
	{.reg .f16 low,high;
 mov.b32 {low,high}, %r777;
 mov.b16 %rs438, high;}
	// end inline asm
	// begin inline asm
	{.reg .f16 low,high;
 mov.b32 {low,high}, %r779;
 mov.b16 %rs439, high;}
	// end inline asm
	// begin inline asm
	{  cvt.f32.f16 %f111, %rs438;}

	// end inline asm
	// begin inline asm
	{  cvt.f32.f16 %f112, %rs439;}

	// end inline asm
	// begin inline asm
	{rcp.approx.ftz.f32 %f113, %f112;
}
	// end inline asm
	mul.f32 	%f115, %f111, %f113;
	// begin inline asm
	{  cvt.rn.f16.f32 %rs848, %f115;}

	// end inline asm
	// begin inline asm
	{abs.f16 %rs443,%rs848;
}
	// end inline asm
	mov.b16 	%rs447, 143;
	// begin inline asm
	{ .reg .pred __$temp3;
  setp.lt.f16  __$temp3, %rs443, %rs447;
  selp.u16 %rs445, 1, 0, __$temp3;}
	// end inline asm
	setp.eq.s16 	%p84, %rs445, 0;
	@%p84 bra 	$L__BB0_70;
	mov.f32 	%f116, 0f00000000;
	// begin inline asm
	{  cvt.rn.f16.f32 %rs448, %f116;}

	// end inline asm
	// begin inline asm
	{ .reg .pred __$temp3;
  setp.lt.f16  __$temp3, %rs448, %rs443;
  selp.u16 %rs449, 1, 0, __$temp3;}
	// end inline asm
	setp.eq.s16 	%p85, %rs449, 0;
	@%p85 bra 	$L__BB0_70;
	neg.f32 	%f118, %f112;
	fma.rn.f32 	%f119, %f118, %f115, %f111;
	fma.rn.f32 	%f117, %f113, %f119, %f115;
	// begin inline asm
	{  cvt.rn.f16.f32 %rs848, %f117;}

	// end inline asm
$L__BB0_70:
	// begin inline asm
	{  mov.b32 %r962, {%rs847,%rs848};}

	// end inline asm
	// begin inline asm
	{.reg.b16         hl, hu;         
 .reg.b32         h,r,fl,fu,C,nZ; 
  mov.b32         {hl, hu}, %r963;   
  mov.b32         h, %r963;          
  cvt.f32.f16     fl, hl;         
  cvt.f32.f16     fu, hu;         
  mov.b32         C, 0x3fb8aa3bU; 
  mov.b32         nZ, 0x80000000U;
  fma.rn.f32      fl,fl,C,nZ;     
  fma.rn.f32      fu,fu,C,nZ;     
  ex2.approx.ftz.f32  fl, fl;     
  ex2.approx.ftz.f32  fu, fu;     
  cvt.rn.f16.f32      hl, fl;     
  cvt.rn.f16.f32      hu, fu;     
  mov.b32         r, {hl, hu};    
{.reg.b32 spc, ulp, p;
  mov.b32 spc,0X1F791F79U;
  mov.b32 ulp,0x94009400U;
  set.eq.f16x2.f16x2 p,h, spc;
  fma.rn.f16x2 r,p,ulp,r;
}
{.reg.b32 spc, ulp, p;
  mov.b32 spc,0X25CF25CFU;
  mov.b32 ulp,0x94009400U;
  set.eq.f16x2.f16x2 p,h, spc;
  fma.rn.f16x2 r,p,ulp,r;
}
{.reg.b32 spc, ulp, p;
  mov.b32 spc,0XC13BC13BU;
  mov.b32 ulp,0x04000400U;
  set.eq.f16x2.f16x2 p,h, spc;
  fma.rn.f16x2 r,p,ulp,r;
}
{.reg.b32 spc, ulp, p;
  mov.b32 spc,0XC1EFC1EFU;
  mov.b32 ulp,0x02000200U;
  set.eq.f16x2.f16x2 p,h, spc;
  fma.rn.f16x2 r,p,ulp,r;
}
  mov.b32         %r787, r;  
}
	// end inline asm
	// begin inline asm
	{add.f16x2 %r789,%r271,%r787;
}
	// end inline asm
	// begin inline asm
	{.reg .f16 low,high;
 mov.b32 {low,high}, %r787;
 mov.b16 %rs455, low;}
	// end inline asm
	// begin inline asm
	{.reg .f16 low,high;
 mov.b32 {low,high}, %r789;
 mov.b16 %rs456, low;}
	// end inline asm
	// begin inline asm
	{  cvt.f32.f16 %f120, %rs455;}

	// end inline asm
	// begin inline asm
	{  cvt.f32.f16 %f121, %rs456;}

	// end inline asm
	// begin inline asm
	{rcp.approx.ftz.f32 %f122, %f121;
}
	// end inline asm
	mul.f32 	%f124, %f120, %f122;
	// begin inline asm
	{  cvt.rn.f16.f32 %rs849, %f124;}

	// end inline asm
	// begin inline asm
	{abs.f16 %rs460,%rs849;
}
	// end inline asm
	mov.b16 	%rs464, 143;
	// begin inline asm
	{ .reg .pred __$temp3;
  setp.lt.f16  __$temp3, %rs460, %rs464;
  selp.u16 %rs462, 1, 0, __$temp3;}
	// end inline asm
	setp.eq.s16 	%p86, %rs462, 0;
	@%p86 bra 	$L__BB0_73;
	mov.f32 	%f125, 0f00000000;
	// begin inline asm
	{  cvt.rn.f16.f32 %rs465, %f125;}

	// end inline asm
	// begin inline asm
	{ .reg .pred __$temp3;
  setp.lt.f16  __$temp3, %rs465, %rs460;
  selp.u16 %rs466, 1, 0, __$temp3;}
	// end inline asm
	setp.eq.s16 	%p87, %rs466, 0;
	@%p87 bra 	$L__BB0_73;
	neg.f32 	%f127, %f121;
	fma.rn.f32 	%f128, %f127, %f124, %f120;
	fma.rn.f32 	%f126, %f122, %f128, %f124;
	// begin inline asm
	{  cvt.rn.f16.f32 %rs849, %f126;}

	// end inline asm
$L__BB0_73:
	// begin inline asm
	{.reg .f16 low,high;
 mov.b32 {low,high}, %r787;
 mov.b16 %rs470, high;}
	// end inline asm
	// begin inline asm
	{.reg .f16 low,high;
 mov.b32 {low,high}, %r789;
 mov.b16 %rs471, high;}
	// end inline asm
	// begin inline asm
	{  cvt.f32.f16 %f129, %rs470;}

	// end inline asm
	// begin inline asm
	{  cvt.f32.f16 %f130, %rs471;}

	// end inline asm
	// begin inline asm
	{rcp.approx.ftz.f32 %f131, %f130;
}
	// end inline asm
	mul.f32 	%f133, %f129, %f131;
	// begin inline asm
	{  cvt.rn.f16.f32 %rs850, %f133;}

	// end inline asm
	// begin inline asm
	{abs.f16 %rs475,%rs850;
}
	// end inline asm
	mov.b16 	%rs479, 143;
	// begin inline asm
	{ .reg .pred __$temp3;
  setp.lt.f16  __$temp3, %rs475, %rs479;
  selp.u16 %rs477, 1, 0, __$temp3;}
	// end inline asm
	setp.eq.s16 	%p88, %rs477, 0;
	@%p88 bra 	$L__BB0_76;
	mov.f32 	%f134, 0f00000000;
	// begin inline asm
	{  cvt.rn.f16.f32 %rs480, %f134;}

	// end inline asm
	// begin inline asm
	{ .reg .pred __$temp3;
  setp.lt.f16  __$temp3, %rs480, %rs475;
  selp.u16 %rs481, 1, 0, __$temp3;}
	// end inline asm
	setp.eq.s16 	%p89, %rs481, 0;
	@%p89 bra 	$L__BB0_76;
	neg.f32 	%f136, %f130;
	fma.rn.f32 	%f137, %f136, %f133, %f129;
	fma.rn.f32 	%f135, %f131, %f137, %f133;
	// begin inline asm
	{  cvt.rn.f16.f32 %rs850, %f135;}

	// end inline asm
$L__BB0_76:
	// begin inline asm
	{  mov.b32 %r963, {%rs849,%rs850};}

	// end inline asm
	bra.uni 	$L__BB0_130;
$L__BB0_77:
	setp.eq.s16 	%p30, %rs125, 0;
	@%p30 bra 	$L__BB0_79;
	mov.b32 	{%rs132, %rs135}, %r993;
	// begin inline asm
	{ .reg .pred __$temp3;
  setp.gt.f16  __$temp3, %rs132, %rs2;
  selp.u16 %rs131, 1, 0, __$temp3;}
	// end inline asm
	setp.eq.s16 	%p31, %rs131, 0;
	selp.b16 	%rs138, %rs132, %rs2, %p31;
	// begin inline asm
	{ .reg .pred __$temp3;
  setp.gt.f16  __$temp3, %rs135, %rs2;
  selp.u16 %rs134, 1, 0, __$temp3;}
	// end inline asm
	setp.eq.s16 	%p32, %rs134, 0;
	selp.b16 	%rs141, %rs135, %rs2, %p32;
	// begin inline asm
	{ .reg .pred __$temp3;
  setp.lt.f16  __$temp3, %rs138, %rs1;
  selp.u16 %rs137, 1, 0, __$temp3;}
	// end inline asm
	setp.eq.s16 	%p33, %rs137, 0;
	selp.b16 	%rs179, %rs138, %rs1, %p33;
	// begin inline asm
	{ .reg .pred __$temp3;
  setp.lt.f16  __$temp3, %rs141, %rs1;
  selp.u16 %rs140, 1, 0, __$temp3;}
	// end inline asm
	setp.eq.s16 	%p34, %rs140, 0;
	selp.b16 	%rs180, %rs141, %rs1, %p34;
	mov.b32 	%r993, {%rs179, %rs180};
	mov.b32 	{%rs144, %rs147}, %r961;
	// begin inline asm
	{ .reg .pred __$temp3;
  setp.gt.f16  __$temp3, %rs144, %rs2;
  selp.u16 %rs143, 1, 0, __$temp3;}
	// end inline asm
	setp.eq.s16 	%p35, %rs143, 0;
	selp.b16 	%rs150, %rs144, %rs2, %p35;
	// begin inline asm
	{ .reg .pred __$temp3;
  setp.gt.f16  __$temp3, %rs147, %rs2;
  selp.u16 %rs146, 1, 0, __$temp3;}
	// end inline asm
	setp.eq.s16 	%p36, %rs146, 0;
	selp.b16 	%rs153, %rs147, %rs2, %p36;
	// begin inline asm
	{ .reg .pred __$temp3;
  setp.lt.f16  __$temp3, %rs150, %rs1;
  selp.u16 %rs149, 1, 0, __$temp3;}
	// end inline asm
	setp.eq.s16 	%p37, %rs149, 0;
	selp.b16 	%rs181, %rs150, %rs1, %p37;
	// begin inline asm
	{ .reg .pred __$temp3;
  setp.lt.f16  __$temp3, %rs153, %rs1;
  selp.u16 %rs152, 1, 0, __$temp3;}
	// end inline asm
	setp.eq.s16 	%p38, %rs152, 0;
	selp.b16 	%rs182, %rs153, %rs1, %p38;
	mov.b32 	%r961, {%rs181, %rs182};
	mov.b32 	{%rs156, %rs159}, %r962;
	// begin inline asm
	{ .reg .pred __$temp3;
  setp.gt.f16  __$temp3, %rs156, %rs2;
  selp.u16 %rs155, 1, 0, __$temp3;}
	// end inline asm
	setp.eq.s16 	%p39, %rs155, 0;
	selp.b16 	%rs162, %rs156, %rs2, %p39;
	// begin inline asm
	{ .reg .pred __$temp3;
  setp.gt.f16  __$temp3, %rs159, %rs2;
  selp.u16 %rs158, 1, 0, __$temp3;}
	// end inline asm
	setp.eq.s16 	%p40, %rs158, 0;
	selp.b16 	%rs165, %rs159, %rs2, %p40;
	// begin inline asm
	{ .reg .pred __$temp3;
  setp.lt.f16  __$temp3, %rs162, %rs1;
  selp.u16 %rs161, 1, 0, __$temp3;}
	// end inline asm
	setp.eq.s16 	%p41, %rs161, 0;
	selp.b16 	%rs183, %rs162, %rs1, %p41;
	// begin inline asm
	{ .reg .pred __$temp3;
  setp.lt.f16  __$temp3, %rs165, %rs1;
  selp.u16 %rs164, 1, 0, __$temp3;}
	// end inline asm
	setp.eq.s16 	%p42, %rs164, 0;
	selp.b16 	%rs184, %rs165, %rs1, %p42;
	mov.b32 	%r962, {%rs183, %rs184};
	mov.b32 	{%rs168, %rs171}, %r963;
	// begin inline asm
	{ .reg .pred __$temp3;
  setp.gt.f16  __$temp3, %rs168, %rs2;
  selp.u16 %rs167, 1, 0, __$temp3;}
	// end inline asm
	setp.eq.s16 	%p43, %rs167, 0;
	selp.b16 	%rs174, %rs168, %rs2, %p43;
	// begin inline asm
	{ .reg .pred __$temp3;
  setp.gt.f16  __$temp3, %rs171, %rs2;
  selp.u16 %rs170, 1, 0, __$temp3;}
	// end inline asm
	setp.eq.s16 	%p44, %rs170, 0;
	selp.b16 	%rs177, %rs171, %rs2, %p44;
	// begin inline asm
	{ .reg .pred __$temp3;
  setp.lt.f16  __$temp3, %rs174, %rs1;
  selp.u16 %rs173, 1, 0, __$temp3;}
	// end inline asm
	setp.eq.s16 	%p45, %rs173, 0;
	selp.b16 	%rs185, %rs174, %rs1, %p45;
	// begin inline asm
	{ .reg .pred __$temp3;
  setp.lt.f16  __$temp3, %rs177, %rs1;
  selp.u16 %rs176, 1, 0, __$temp3;}
	// end inline asm
	setp.eq.s16 	%p46, %rs176, 0;
	selp.b16 	%rs186, %rs177, %rs1, %p46;
	mov.b32 	%r963, {%rs185, %rs186};
	bra.uni 	$L__BB0_130;
$L__BB0_79:
	setp.eq.s32 	%p47, %r497, 3;
	@%p47 bra 	$L__BB0_114;
	setp.eq.s32 	%p48, %r497, 2;
	@%p48 bra 	$L__BB0_98;
	setp.ne.s32 	%p49, %r497, 1;
	@%p49 bra 	$L__BB0_130;
	mov.b32 	%r755, 0;
	// begin inline asm
	cvt.rn.f16.s32 %rs244, %r755;
	// end inline asm
	{ .reg .b16 tmp; mov.b32 {%rs246, tmp}, %r993; }
	// begin inline asm
	{ .reg .pred __$temp3;
  setp.lt.f16  __$temp3, %rs246, %rs244;
  selp.u16 %rs245, 1, 0, __$temp3;}
	// end inline asm
	setp.eq.s16 	%p58, %rs245, 0;
	@%p58 bra 	$L__BB0_84;
	// begin inline asm
	{mul.f16 %rs248,%rs246,%rs128;
}
	// end inline asm
	{ .reg .b16 tmp; mov.b32 {tmp, %rs251}, %r993; }
	mov.b32 	%r993, {%rs248, %rs251};
$L__BB0_84:
	{ .reg .b16 tmp; mov.b32 {tmp, %rs253}, %r993; }
	// begin inline asm
	{ .reg .pred __$temp3;
  setp.lt.f16  __$temp3, %rs253, %rs244;
  selp.u16 %rs252, 1, 0, __$temp3;}
	// end inline asm
	setp.eq.s16 	%p59, %rs252, 0;
	@%p59 bra 	$L__BB0_86;
	// begin inline asm
	{mul.f16 %rs255,%rs253,%rs128;
}
	// end inline asm
	{ .reg .b16 tmp; mov.b32 {%rs258, tmp}, %r993; }
	mov.b32 	%r993, {%rs258, %rs255};
$L__BB0_86:
	{ .reg .b16 tmp; mov.b32 {%rs260, tmp}, %r961; }
	// begin inline asm
	{ .reg .pred __$temp3;
  setp.lt.f16  __$temp3, %rs260, %rs244;
  selp.u16 %rs259, 1, 0, __$temp3;}
	// end inline asm
	setp.eq.s16 	%p60, %rs259, 0;
	@%p60 bra 	$L__BB0_88;
	// begin inline asm
	{mul.f16 %rs262,%rs260,%rs128;
}
	// end inline asm
	{ .reg .b16 tmp; mov.b32 {tmp, %rs265}, %r961; }
	mov.b32 	%r961, {%rs262, %rs265};
$L__BB0_88:
	{ .reg .b16 tmp; mov.b32 {tmp, %rs267}, %r961; }
	// begin inline asm
	{ .reg .pred __$temp3;
  setp.lt.f16  __$temp3, %rs267, %rs244;
  selp.u16 %rs266, 1, 0, __$temp3;}
	// end inline asm
	setp.eq.s16 	%p61, %rs266, 0;
	@%p61 bra 	$L__BB0_90;
	// begin inline asm
	{mul.f16 %rs269,%rs267,%rs128;
}
	// end inline asm
	{ .reg .b16 tmp; mov.b32 {%rs272, tmp}, %r961; }
	mov.b32 	%r961, {%rs272, %rs269};
$L__BB0_90:
	{ .reg .b16 tmp; mov.b32 {%rs274, tmp}, %r962; }
	// begin inline asm
	{ .reg .pred __$temp3;
  setp.lt.f16  __$temp3, %rs274, %rs244;
  selp.u16 %rs273, 1, 0, __$temp3;}
	// end inline asm
	setp.eq.s16 	%p62, %rs273, 0;
	@%p62 bra 	$L__BB0_92;
	// begin inline asm
	{mul.f16 %rs276,%rs274,%rs128;
}
	// end inline asm
	{ .reg .b16 tmp; mov.b32 {tmp, %rs279}, %r962; }
	mov.b32 	%r962, {%rs276, %rs279};
$L__BB0_92:
	{ .reg .b16 tmp; mov.b32 {tmp, %rs281}, %r962; }
	// begin inline asm
	{ .reg .pred __$temp3;
  setp.lt.f16  __$temp3, %rs281, %rs244;
  selp.u16 %rs280, 1, 0, __$temp3;}
	// end inline asm
	setp.eq.s16 	%p63, %rs280, 0;
	@%p63 bra 	$L__BB0_94;
	// begin inline asm
	{mul.f16 %rs283,%rs281,%rs128;
}
	// end inline asm
	{ .reg .b16 tmp; mov.b32 {%rs286, tmp}, %r962; }
	mov.b32 	%r962, {%rs286, %rs283};
$L__BB0_94:
	{ .reg .b16 tmp; mov.b32 {%rs288, tmp}, %r963; }
	// begin inline asm
	{ .reg .pred __$temp3;
  setp.lt.f16  __$temp3, %rs288, %rs244;
  selp.u16 %rs287, 1, 0, __$temp3;}
	// end inline asm
	setp.eq.s16 	%p64, %rs287, 0;
	@%p64 bra 	$L__BB0_96;
	// begin inline asm
	{mul.f16 %rs290,%rs288,%rs128;
}
	// end inline asm
	{ .reg .b16 tmp; mov.b32 {tmp, %rs293}, %r963; }
	mov.b32 	%r963, {%rs290, %rs293};
$L__BB0_96:
	{ .reg .b16 tmp; mov.b32 {tmp, %rs295}, %r963; }
	// begin inline asm
	{ .reg .pred __$temp3;
  setp.lt.f16  __$temp3, %rs295, %rs244;
  selp.u16 %rs294, 1, 0, __$temp3;}
	// end inline asm
	setp.eq.s16 	%p65, %rs294, 0;
	@%p65 bra 	$L__BB0_130;
	// begin inline asm
	{mul.f16 %rs297,%rs295,%rs128;
}
	// end inline asm
	{ .reg .b16 tmp; mov.b32 {%rs300, tmp}, %r963; }
	mov.b32 	%r963, {%rs300, %rs297};
	bra.uni 	$L__BB0_130;
$L__BB0_98:
	ld.global.v4.u32 	{%r311, %r312, %r313, %r314}, [%rd3];
	mov.b32 	%r754, 0;
	// begin inline asm
	cvt.rn.f16.s32 %rs187, %r754;
	// end inline asm
	{ .reg .b16 tmp; mov.b32 {%rs189, tmp}, %r993; }
	// begin inline asm
	{ .reg .pred __$temp3;
  setp.lt.f16  __$temp3, %rs189, %rs187;
  selp.u16 %rs188, 1, 0, __$temp3;}
	// end inline asm
	setp.eq.s16 	%p50, %rs188, 0;
	@%p50 bra 	$L__BB0_100;
	cvt.u16.u32 	%rs193, %r311;
	// begin inline asm
	{mul.f16 %rs191,%rs189,%rs193;
}
	// end inline asm
	{ .reg .b16 tmp; mov.b32 {tmp, %rs194}, %r993; }
	mov.b32 	%r993, {%rs191, %rs194};
$L__BB0_100:
	{ .reg .b16 tmp; mov.b32 {tmp, %rs196}, %r993; }
	// begin inline asm
	{ .reg .pred __$temp3;
  setp.lt.f16  __$temp3, %rs196, %rs187;
  selp.u16 %rs195, 1, 0, __$temp3;}
	// end inline asm
	setp.eq.s16 	%p51, %rs195, 0;
	@%p51 bra 	$L__BB0_102;
	{ .reg .b16 tmp; mov.b32 {tmp, %rs200}, %r311; }
	// begin inline asm
	{mul.f16 %rs198,%rs196,%rs200;
}
	// end inline asm
	{ .reg .b16 tmp; mov.b32 {%rs201, tmp}, %r993; }
	mov.b32 	%r993, {%rs201, %rs198};
$L__BB0_102:
	{ .reg .b16 tmp; mov.b32 {%rs203, tmp}, %r961; }
	// begin inline asm
	{ .reg .pred __$temp3;
  setp.lt.f16  __$temp3, %rs203, %rs187;
  selp.u16 %rs202, 1, 0, __$temp3;}
	// end inline asm
	setp.eq.s16 	%p52, %rs202, 0;
	@%p52 bra 	$L__BB0_104;
	cvt.u16.u32 	%rs207, %r312;
	// begin inline asm
	{mul.f16 %rs205,%rs203,%rs207;
}
	// end inline asm
	{ .reg .b16 tmp; mov.b32 {tmp, %rs208}, %r961; }
	mov.b32 	%r961, {%rs205, %rs208};
$L__BB0_104:
	{ .reg .b16 tmp; mov.b32 {tmp, %rs210}, %r961; }
	// begin inline asm
	{ .reg .pred __$temp3;
  setp.lt.f16  __$temp3, %rs210, %rs187;
  selp.u16 %rs209, 1, 0, __$temp3;}
	// end inline asm
	setp.eq.s16 	%p53, %rs209, 0;
	@%p53 bra 	$L__BB0_106;
	{ .reg .b16 tmp; mov.b32 {tmp, %rs214}, %r312; }
	// begin inline asm
	{mul.f16 %rs212,%rs210,%rs214;
}
	// end inline asm
	{ .reg .b16 tmp; mov.b32 {%rs215, tmp}, %r961; }
	mov.b32 	%r961, {%rs215, %rs212};
$L__BB0_106:
	{ .reg .b16 tmp; mov.b32 {%rs217, tmp}, %r962; }
	// begin inline asm
	{ .reg .pred __$temp3;
  setp.lt.f16  __$temp3, %rs217, %rs187;
  selp.u16 %rs216, 1, 0, __$temp3;}
	// end inline asm
	setp.eq.s16 	%p54, %rs216, 0;
	@%p54 bra 	$L__BB0_108;
	cvt.u16.u32 	%rs221, %r313;
	// begin inline asm
	{mul.f16 %rs219,%rs217,%rs221;
}
	// end inline asm
	{ .reg .b16 tmp; mov.b32 {tmp, %rs222}, %r962; }
	mov.b32 	%r962, {%rs219, %rs222};
$L__BB0_108:
	{ .reg .b16 tmp; mov.b32 {tmp, %rs224}, %r962; }
	// begin inline asm
	{ .reg .pred __$temp3;
  setp.lt.f16  __$temp3, %rs224, %rs187;
  selp.u16 %rs223, 1, 0, __$temp3;}
	// end inline asm
	setp.eq.s16 	%p55, %rs223, 0;
	@%p55 bra 	$L__BB0_110;
	{ .reg .b16 tmp; mov.b32 {tmp, %rs228}, %r313; }
	// begin inline asm
	{mul.f16 %rs226,%rs224,%rs228;
}
	// end inline asm
	{ .reg .b16 tmp; mov.b32 {%rs229, tmp}, %r962; }
	mov.b32 	%r962, {%rs229, %rs226};
$L__BB0_110:
	{ .reg .b16 tmp; mov.b32 {%rs231, tmp}, %r963; }
	// begin inline asm
	{ .reg .pred __$temp3;
  setp.lt.f16  __$temp3, %rs231, %rs187;
  selp.u16 %rs230, 1, 0, __$temp3;}
	// end inline asm
	setp.eq.s16 	%p56, %rs230, 0;
	@%p56 bra 	$L__BB0_112;
	cvt.u16.u32 	%rs235, %r314;
	// begin inline asm
	{mul.f16 %rs233,%rs231,%rs235;
}
	// end inline asm
	{ .reg .b16 tmp; mov.b32 {tmp, %rs236}, %r963; }
	mov.b32 	%r963, {%rs233, %rs236};
$L__BB0_112:
	{ .reg .b16 tmp; mov.b32 {tmp, %rs238}, %r963; }
	// begin inline asm
	{ .reg .pred __$temp3;
  setp.lt.f16  __$temp3, %rs238, %rs187;
  selp.u16 %rs237, 1, 0, __$temp3;}
	// end inline asm
	setp.eq.s16 	%p57, %rs237, 0;
	@%p57 bra 	$L__BB0_130;
	{ .reg .b16 tmp; mov.b32 {tmp, %rs242}, %r314; }
	// begin inline asm
	{mul.f16 %rs240,%rs238,%rs242;
}
	// end inline asm
	{ .reg .b16 tmp; mov.b32 {%rs243, tmp}, %r963; }
	mov.b32 	%r963, {%rs243, %rs240};
	bra.uni 	$L__BB0_130;
$L__BB0_114:
	ld.global.v4.u32 	{%r338, %r339, %r340, %r341}, [%rd2];
	mov.b32 	%r756, 0;
	// begin inline asm
	cvt.rn.f16.s32 %rs301, %r756;
	// end inline asm
	{ .reg .b16 tmp; mov.b32 {%rs303, tmp}, %r993; }
	// begin inline asm
	{ .reg .pred __$temp3;
  setp.lt.f16  __$temp3, %rs303, %rs301;
  selp.u16 %rs302, 1, 0, __$temp3;}
	// end inline asm
	setp.eq.s16 	%p66, %rs302, 0;
	@%p66 bra 	$L__BB0_116;
	cvt.u16.u32 	%rs307, %r338;
	// begin inline asm
	{mul.f16 %rs305,%rs303,%rs307;
}
	// end inline asm
	{ .reg .b16 tmp; mov.b32 {tmp, %rs308}, %r993; }
	mov.b32 	%r993, {%rs305, %rs308};
$L__BB0_116:
	{ .reg .b16 tmp; mov.b32 {tmp, %rs310}, %r993; }
	// begin inline asm
	{ .reg .pred __$temp3;
  setp.lt.f16  __$temp3, %rs310, %rs301;
  selp.u16 %rs309, 1, 0, __$temp3;}
	// end inline asm
	setp.eq.s16 	%p67, %rs309, 0;
	@%p67 bra 	$L__BB0_118;
	{ .reg .b16 tmp; mov.b32 {tmp, %rs314}, %r338; }
	// begin inline asm
	{mul.f16 %rs312,%rs310,%rs314;
}
	// end inline asm
	{ .reg .b16 tmp; mov.b32 {%rs315, tmp}, %r993; }
	mov.b32 	%r993, {%rs315, %rs312};
$L__BB0_118:
	{ .reg .b16 tmp; mov.b32 {%rs317, tmp}, %r961; }
	// begin inline asm
	{ .reg .pred __$temp3;
  setp.lt.f16  __$temp3, %rs317, %rs301;
  selp.u16 %rs316, 1, 0, __$temp3;}
	// end inline asm
	setp.eq.s16 	%p68, %rs316, 0;
	@%p68 bra 	$L__BB0_120;
	cvt.u16.u32 	%rs321, %r339;
	// begin inline asm
	{mul.f16 %rs319,%rs317,%rs321;
}
	// end inline asm
	{ .reg .b16 tmp; mov.b32 {tmp, %rs322}, %r961; }
	mov.b32 	%r961, {%rs319, %rs322};
$L__BB0_120:
	{ .reg .b16 tmp; mov.b32 {tmp, %rs324}, %r961; }
	// begin inline asm
	{ .reg .pred __$temp3;
  setp.lt.f16  __$temp3, %rs324, %rs301;
  selp.u16 %rs323, 1, 0, __$temp3;}
	// end inline asm
	setp.eq.s16 	%p69, %rs323, 0;
	@%p69 bra 	$L__BB0_122;
	{ .reg .b16 tmp; mov.b32 {tmp, %rs328}, %r339; }
	// begin inline asm
	{mul.f16 %rs326,%rs324,%rs328;
}
	// end inline asm
	{ .reg .b16 tmp; mov.b32 {%rs329, tmp}, %r961; }
	mov.b32 	%r961, {%rs329, %rs326};
$L__BB0_122:
	{ .reg .b16 tmp; mov.b32 {%rs331, tmp}, %r962; }
	// begin inline asm
	{ .reg .pred __$temp3;
  setp.lt.f16  __$temp3, %rs331, %rs301;
  selp.u16 %rs330, 1, 0, __$temp3;}
	// end inline asm
	setp.eq.s16 	%p70, %rs330, 0;
	@%p70 bra 	$L__BB0_124;
	cvt.u16.u32 	%rs335, %r340;
	// begin inline asm
	{mul.f16 %rs333,%rs331,%rs335;
}
	// end inline asm
	{ .reg .b16 tmp; mov.b32 {tmp, %rs336}, %r962; }
	mov.b32 	%r962, {%rs333, %rs336};
$L__BB0_124:
	{ .reg .b16 tmp; mov.b32 {tmp, %rs338}, %r962; }
	// begin inline asm
	{ .reg .pred __$temp3;
  setp.lt.f16  __$temp3, %rs338, %rs301;
  selp.u16 %rs337, 1, 0, __$temp3;}
	// end inline asm
	setp.eq.s16 	%p71, %rs337, 0;
	@%p71 bra 	$L__BB0_126;
	{ .reg .b16 tmp; mov.b32 {tmp, %rs342}, %r340; }
	// begin inline asm
	{mul.f16 %rs340,%rs338,%rs342;
}
	// end inline asm
	{ .reg .b16 tmp; mov.b32 {%rs343, tmp}, %r962; }
	mov.b32 	%r962, {%rs343, %rs340};
$L__BB0_126:
	{ .reg .b16 tmp; mov.b32 {%rs345, tmp}, %r963; }
	// begin inline asm
	{ .reg .pred __$temp3;
  setp.lt.f16  __$temp3, %rs345, %rs301;
  selp.u16 %rs344, 1, 0, __$temp3;}
	// end inline asm
	setp.eq.s16 	%p72, %rs344, 0;
	@%p72 bra 	$L__BB0_128;
	cvt.u16.u32 	%rs349, %r341;
	// begin inline asm
	{mul.f16 %rs347,%rs345,%rs349;
}
	// end inline asm
	{ .reg .b16 tmp; mov.b32 {tmp, %rs350}, %r963; }
	mov.b32 	%r963, {%rs347, %rs350};
$L__BB0_128:
	{ .reg .b16 tmp; mov.b32 {tmp, %rs352}, %r963; }
	// begin inline asm
	{ .reg .pred __$temp3;
  setp.lt.f16  __$temp3, %rs352, %rs301;
  selp.u16 %rs351, 1, 0, __$temp3;}
	// end inline asm
	setp.eq.s16 	%p73, %rs351, 0;
	@%p73 bra 	$L__BB0_130;
	{ .reg .b16 tmp; mov.b32 {tmp, %rs356}, %r341; }
	// begin inline asm
	{mul.f16 %rs354,%rs352,%rs356;
}
	// end inline asm
	{ .reg .b16 tmp; mov.b32 {%rs357, tmp}, %r963; }
	mov.b32 	%r963, {%rs357, %rs354};
$L__BB0_130:
	setp.eq.s16 	%p90, %rs126, 0;
	@%p90 bra 	$L__BB0_134;
	setp.ge.s32 	%p91, %r1, %r493;
	mov.b32 	%r997, 0;
	mov.u32 	%r998, %r997;
	mov.u32 	%r999, %r997;
	mov.u32 	%r1000, %r997;
	@%p91 bra 	$L__BB0_133;
	cvta.to.global.u64 	%rd47, %rd7;
	add.s64 	%rd49, %rd47, %rd45;
	ld.global.v4.u32 	{%r1000, %r999, %r998, %r997}, [%rd49];
$L__BB0_133:
	// begin inline asm
	{add.f16x2 %r993,%r993,%r1000;
}
	// end inline asm
	// begin inline asm
	{add.f16x2 %r961,%r961,%r999;
}
	// end inline asm
	// begin inline asm
	{add.f16x2 %r962,%r962,%r998;
}
	// end inline asm
	// begin inline asm
	{add.f16x2 %r963,%r963,%r997;
}
	// end inline asm
$L__BB0_134:
	setp.eq.s32 	%p92, %r498, 0;
	@%p92 bra 	$L__BB0_162;
	setp.ne.s32 	%p93, %r498, 1;
	@%p93 bra 	$L__BB0_137;
	mov.b32 	%r821, 0;
	// begin inline asm
	max.s16x2 %r993, %r993, %r821;	

	// end inline asm
	// begin inline asm
	max.s16x2 %r961, %r961, %r821;	

	// end inline asm
	// begin inline asm
	max.s16x2 %r962, %r962, %r821;	

	// end inline asm
	// begin inline asm
	max.s16x2 %r963, %r963, %r821;	

	// end inline asm
	bra.uni 	$L__BB0_216;
$L__BB0_137:
	mov.f32 	%f138, 0f3F800000;
	// begin inline asm
	{  cvt.rn.f16.f32 %rs714, %f138;}

	// end inline asm
	mov.b32 	%r389, {%rs714, %rs714};
	// begin inline asm
	{.reg.b16         hl, hu;         
 .reg.b32         h,r,fl,fu,C,nZ; 
  mov.b32         {hl, hu}, %r993;   
  mov.b32         h, %r993;          
  cvt.f32.f16     fl, hl;         
  cvt.f32.f16     fu, hu;         
  mov.b32         C, 0x3fb8aa3bU; 
  mov.b32         nZ, 0x80000000U;
  fma.rn.f32      fl,fl,C,nZ;     
  fma.rn.f32      fu,fu,C,nZ;     
  ex2.approx.ftz.f32  fl, fl;     
  ex2.approx.ftz.f32  fu, fu;     
  cvt.rn.f16.f32      hl, fl;     
  cvt.rn.f16.f32      hu, fu;     
  mov.b32         r, {hl, hu};    
{.reg.b32 spc, ulp, p;
  mov.b32 spc,0X1F791F79U;
  mov.b32 ulp,0x94009400U;
  set.eq.f16x2.f16x2 p,h, spc;
  fma.rn.f16x2 r,p,ulp,r;
}
{.reg.b32 spc, ulp, p;
  mov.b32 spc,0X25CF25CFU;
  mov.b32 ulp,0x94009400U;
  set.eq.f16x2.f16x2 p,h, spc;
  fma.rn.f16x2 r,p,ulp,r;
}
{.reg.b32 spc, ulp, p;
  mov.b32 spc,0XC13BC13BU;
  mov.b32 ulp,0x04000400U;
  set.eq.f16x2.f16x2 p,h, spc;
  fma.rn.f16x2 r,p,ulp,r;
}
{.reg.b32 spc, ulp, p;
  mov.b32 spc,0XC1EFC1EFU;
  mov.b32 ulp,0x02000200U;
  set.eq.f16x2.f16x2 p,h, spc;
  fma.rn.f16x2 r,p,ulp,r;
}
  mov.b32         %r825, r;  
}
	// end inline asm
	// begin inline asm
	{add.f16x2 %r827,%r389,%r825;
}
	// end inline asm
	// begin inline asm
	{.reg .f16 low,high;
 mov.b32 {low,high}, %r825;
 mov.b16 %rs715, low;}
	// end inline asm
	// begin inline asm
	{.reg .f16 low,high;
 mov.b32 {low,high}, %r827;
 mov.b16 %rs716, low;}
	// end inline asm
	// begin inline asm
	{  cvt.f32.f16 %f139, %rs715;}

	// end inline asm
	// begin inline asm
	{  cvt.f32.f16 %f140, %rs716;}

	// end inline asm
	// begin inline asm
	{rcp.approx.ftz.f32 %f141, %f140;
}
	// end inline asm
	mul.f32 	%f143, %f139, %f141;
	// begin inline asm
	{  cvt.rn.f16.f32 %rs851, %f143;}

	// end inline asm
	// begin inline asm
	{abs.f16 %rs720,%rs851;
}
	// end inline asm
	mov.b16 	%rs724, 143;
	// begin inline asm
	{ .reg .pred __$temp3;
  setp.lt.f16  __$temp3, %rs720, %rs724;
  selp.u16 %rs722, 1, 0, __$temp3;}
	// end inline asm
	setp.eq.s16 	%p139, %rs722, 0;
	@%p139 bra 	$L__BB0_140;
	mov.f32 	%f144, 0f00000000;
	// begin inline asm
	{  cvt.rn.f16.f32 %rs725, %f144;}

	// end inline asm
	// begin inline asm
	{ .reg .pred __$temp3;
  setp.lt.f16  __$temp3, %rs725, %rs720;
  selp.u16 %rs726, 1, 0, __$temp3;}
	// end inline asm
	setp.eq.s16 	%p140, %rs726, 0;
	@%p140 bra 	$L__BB0_140;
	neg.f32 	%f146, %f140;
	fma.rn.f32 	%f147, %f146, %f143, %f139;
	fma.rn.f32 	%f145, %f141, %f147, %f143;
	// begin inline asm
	{  cvt.rn.f16.f32 %rs851, %f145;}

	// end inline asm
$L__BB0_140:
	// begin inline asm
	{.reg .f16 low,high;
 mov.b32 {low,high}, %r825;
 mov.b16 %rs730, high;}
	// end inline asm
	// begin inline asm
	{.reg .f16 low,high;
 mov.b32 {low,high}, %r827;
 mov.b16 %rs731, high;}
	// end inline asm
	// begin inline asm
	{  cvt.f32.f16 %f148, %rs730;}

	// end inline asm
	// begin inline asm
	{  cvt.f32.f16 %f149, %rs731;}

	// end inline asm
	// begin inline asm
	{rcp.approx.ftz.f32 %f150, %f149;
}
	// end inline asm
	mul.f32 	%f152, %f148, %f150;
	// begin inline asm
	{  cvt.rn.f16.f32 %rs852, %f152;}

	// end inline asm
	// begin inline asm
	{abs.f16 %rs735,%rs852;
}
	// end inline asm
	mov.b16 	%rs739, 143;
	// begin inline asm
	{ .reg .pred __$temp3;
  setp.lt.f16  __$temp3, %rs735, %rs739;
  selp.u16 %rs737, 1, 0, __$temp3;}
	// end inline asm
	setp.eq.s16 	%p141, %rs737, 0;
	@%p141 bra 	$L__BB0_143;
	mov.f32 	%f153, 0f00000000;
	// begin inline asm
	{  cvt.rn.f16.f32 %rs740, %f153;}

	// end inline asm
	// begin inline asm
	{ .reg .pred __$temp3;
  setp.lt.f16  __$temp3, %rs740, %rs735;
  selp.u16 %rs741, 1, 0, __$temp3;}
	// end inline asm
	setp.eq.s16 	%p142, %rs741, 0;
	@%p142 bra 	$L__BB0_143;
	neg.f32 	%f155, %f149;
	fma.rn.f32 	%f156, %f155, %f152, %f148;
	fma.rn.f32 	%f154, %f150, %f156, %f152;
	// begin inline asm
	{  cvt.rn.f16.f32 %rs852, %f154;}

	// end inline asm
$L__BB0_143:
	// begin inline asm
	{  mov.b32 %r993, {%rs851,%rs852};}

	// end inline asm
	// begin inline asm
	{.reg.b16         hl, hu;         
 .reg.b32         h,r,fl,fu,C,nZ; 
  mov.b32         {hl, hu}, %r961;   
  mov.b32         h, %r961;          
  cvt.f32.f16     fl, hl;         
  cvt.f32.f16     fu, hu;         
  mov.b32         C, 0x3fb8aa3bU; 
  mov.b32         nZ, 0x80000000U;
  fma.rn.f32      fl,fl,C,nZ;     
  fma.rn.f32      fu,fu,C,nZ;     
  ex2.approx.ftz.f32  fl, fl;     
  ex2.approx.ftz.f32  fu, fu;     
  cvt.rn.f16.f32      hl, fl;     
  cvt.rn.f16.f32      hu, fu;     
  mov.b32         r, {hl, hu};    
{.reg.b32 spc, ulp, p;
  mov.b32 spc,0X1F791F79U;
  mov.b32 ulp,0x94009400U;
  set.eq.f16x2.f16x2 p,h, spc;
  fma.rn.f16x2 r,p,ulp,r;
}
{.reg.b32 spc, ulp, p;
  mov.b32 spc,0X25CF25CFU;
  mov.b32 ulp,0x94009400U;
  set.eq.f16x2.f16x2 p,h, spc;
  fma.rn.f16x2 r,p,ulp,r;
}
{.reg.b32 spc, ulp, p;
  mov.b32 spc,0XC13BC13BU;
  mov.b32 ulp,0x04000400U;
  set.eq.f16x2.f16x2 p,h, spc;
  fma.rn.f16x2 r,p,ulp,r;
}
{.reg.b32 spc, ulp, p;
  mov.b32 spc,0XC1EFC1EFU;
  mov.b32 ulp,0x02000200U;
  set.eq.f16x2.f16x2 p,h, spc;
  fma.rn.f16x2 r,p,ulp,r;
}
  mov.b32         %r835, r;  
}
	// end inline asm
	// begin inline asm
	{add.f16x2 %r837,%r389,%r835;
}
	// end inline asm
	// begin inline asm
	{.reg .f16 low,high;
 mov.b32 {low,high}, %r835;
 mov.b16 %rs747, low;}
	// end inline asm
	// begin inline asm
	{.reg .f16 low,high;
 mov.b32 {low,high}, %r837;
 mov.b16 %rs748, low;}
	// end inline asm
	// begin inline asm
	{  cvt.f32.f16 %f157, %rs747;}

	// end inline asm
	// begin inline asm
	{  cvt.f32.f16 %f158, %rs748;}

	// end inline asm
	// begin inline asm
	{rcp.approx.ftz.f32 %f159, %f158;
}
	// end inline asm
	mul.f32 	%f161, %f157, %f159;
	// begin inline asm
	{  cvt.rn.f16.f32 %rs853, %f161;}

	// end inline asm
	// begin inline asm
	{abs.f16 %rs752,%rs853;
}
	// end inline asm
	mov.b16 	%rs756, 143;
	// begin inline asm
	{ .reg .pred __$temp3;
  setp.lt.f16  __$temp3, %rs752, %rs756;
  selp.u16 %rs754, 1, 0, __$temp3;}
	// end inline asm
	setp.eq.s16 	%p143, %rs754, 0;
	@%p143 bra 	$L__BB0_146;
	mov.f32 	%f162, 0f00000000;
	// begin inline asm
	{  cvt.rn.f16.f32 %rs757, %f162;}

	// end inline asm
	// begin inline asm
	{ .reg .pred __$temp3;
  setp.lt.f16  __$temp3, %rs757, %rs752;
  selp.u16 %rs758, 1, 0, __$temp3;}
	// end inline asm
	setp.eq.s16 	%p144, %rs758, 0;
	@%p144 bra 	$L__BB0_146;
	neg.f32 	%f164, %f158;
	fma.rn.f32 	%f165, %f164, %f161, %f157;
	fma.rn.f32 	%f163, %f159, %f165, %f161;
	// begin inline asm
	{  cvt.rn.f16.f32 %rs853, %f163;}

	// end inline asm
$L__BB0_146:
	// begin inline asm
	{.reg .f16 low,high;
 mov.b32 {low,high}, %r835;
 mov.b16 %rs762, high;}
	// end inline asm
	// begin inline asm
	{.reg .f16 low,high;
 mov.b32 {low,high}, %r837;
 mov.b16 %rs763, high;}
	// end inline asm
	// begin inline asm
	{  cvt.f32.f16 %f166, %rs762;}

	// end inline asm
	// begin inline asm
	{  cvt.f32.f16 %f167, %rs763;}

	// end inline asm
	// begin inline asm
	{rcp.approx.ftz.f32 %f168, %f167;
}
	// end inline asm
	mul.f32 	%f170, %f166, %f168;
	// begin inline asm
	{  cvt.rn.f16.f32 %rs854, %f170;}

	// end inline asm
	// begin inline asm
	{abs.f16 %rs767,%rs854;
}
	// end inline asm
	mov.b16 	%rs771, 143;
	// begin inline asm
	{ .reg .pred __$temp3;
  setp.lt.f16  __$temp3, %rs767, %rs771;
  selp.u16 %rs769, 1, 0, __$temp3;}
	// end inline asm
	setp.eq.s16 	%p145, %rs769, 0;
	@%p145 bra 	$L__BB0_149;
	mov.f32 	%f171, 0f00000000;
	// begin inline asm
	{  cvt.rn.f16.f32 %rs772, %f171;}

	// end inline asm
	// begin inline asm
	{ .reg .pred __$temp3;
  setp.lt.f16  __$temp3, %rs772, %rs767;
  selp.u16 %rs773, 1, 0, __$temp3;}
	// end inline asm
	setp.eq.s16 	%p146, %rs773, 0;
	@%p146 bra 	$L__BB0_149;
	neg.f32 	%f173, %f167;
	fma.rn.f32 	%f174, %f173, %f170, %f166;
	fma.rn.f32 	%f172, %f168, %f174, %f170;
	// begin inline asm
	{  cvt.rn.f16.f32 %rs854, %f172;}

	// end inline asm
$L__BB0_149:
	// begin inline asm
	{  mov.b32 %r961, {%rs853,%rs854};}

	// end inline asm
	// begin inline asm
	{.reg.b16         hl, hu;         
 .reg.b32         h,r,fl,fu,C,nZ; 
  mov.b32         {hl, hu}, %r962;   
  mov.b32         h, %r962;          
  cvt.f32.f16     fl, hl;         
  cvt.f32.f16     fu, hu;         
  mov.b32         C, 0x3fb8aa3bU; 
  mov.b32         nZ, 0x80000000U;
  fma.rn.f32      fl,fl,C,nZ;     
  fma.rn.f32      fu,fu,C,nZ;     
  ex2.approx.ftz.f32  fl, fl;     
  ex2.approx.ftz.f32  fu, fu;     
  cvt.rn.f16.f32      hl, fl;     
  cvt.rn.f16.f32      hu, fu;     
  mov.b32         r, {hl, hu};    
{.reg.b32 spc, ulp, p;
  mov.b32 spc,0X1F791F79U;
  mov.b32 ulp,0x94009400U;
  set.eq.f16x2.f16x2 p,h, spc;
  fma.rn.f16x2 r,p,ulp,r;
}
{.reg.b32 spc, ulp, p;
  mov.b32 spc,0X25CF25CFU;
  mov.b32 ulp,0x94009400U;
  set.eq.f16x2.f16x2 p,h, spc;
  fma.rn.f16x2 r,p,ulp,r;
}
{.reg.b32 spc, ulp, p;
  mov.b32 spc,0XC13BC13BU;
  mov.b32 ulp,0x04000400U;
  set.eq.f16x2.f16x2 p,h, spc;
  fma.rn.f16x2 r,p,ulp,r;
}
{.reg.b32 spc, ulp, p;
  mov.b32 spc,0XC1EFC1EFU;
  mov.b32 ulp,0x02000200U;
  set.eq.f16x2.f16x2 p,h, spc;
  fma.rn.f16x2 r,p,ulp,r;
}
  mov.b32         %r845, r;  
}
	// end inline asm
	// begin inline asm
	{add.f16x2 %r847,%r389,%r845;
}
	// end inline asm
	// begin inline asm
	{.reg .f16 low,high;
 mov.b32 {low,high}, %r845;
 mov.b16 %rs779, low;}
	// end inline asm
	// begin inline asm
	{.reg .f16 low,high;
 mov.b32 {low,high}, %r847;
 mov.b16 %rs780, low;}
	// end inline asm
	// begin inline asm
	{  cvt.f32.f16 %f175, %rs779;}

	// end inline asm
	// begin inline asm
	{  cvt.f32.f16 %f176, %rs780;}

	// end inline asm
	// begin inline asm
	{rcp.approx.ftz.f32 %f177, %f176;
}
	// end inline asm
	mul.f32 	%f179, %f175, %f177;
	// begin inline asm
	{  cvt.rn.f16.f32 %rs855, %f179;}

	// end inline asm
	// begin inline asm
	{abs.f16 %rs784,%rs855;
}
	// end inline asm
	mov.b16 	%rs788, 143;
	// begin inline asm
	{ .reg .pred __$temp3;
  setp.lt.f16  __$temp3, %rs784, %rs788;
  selp.u16 %rs786, 1, 0, __$temp3;}
	// end inline asm
	setp.eq.s16 	%p147, %rs786, 0;
	@%p147 bra 	$L__BB0_152;
	mov.f32 	%f180, 0f00000000;
	// begin inline asm
	{  cvt.rn.f16.f32 %rs789, %f180;}

	// end inline asm
	// begin inline asm
	{ .reg .pred __$temp3;
  setp.lt.f16  __$temp3, %rs789, %rs784;
  selp.u16 %rs790, 1, 0, __$temp3;}
	// end inline asm
	setp.eq.s16 	%p148, %rs790, 0;
	@%p148 bra 	$L__BB0_152;
	neg.f32 	%f182, %f176;
	fma.rn.f32 	%f183, %f182, %f179, %f175;
	fma.rn.f32 	%f181, %f177, %f183, %f179;
	// begin inline asm
	{  cvt.rn.f16.f32 %rs855, %f181;}

	// end inline asm
$L__BB0_152:
	// begin inline asm
	{.reg .f16 low,high;
 mov.b32 {low,high}, %r845;
 mov.b16 %rs794, high;}
	// end inline asm
	// begin inline asm
	{.reg .f16 low,high;
 mov.b32 {low,high}, %r847;
 mov.b16 %rs795, high;}
	// end inline asm
	// begin inline asm
	{  cvt.f32.f16 %f184, %rs794;}

	// end inline asm
	// begin inline asm
	{  cvt.f32.f16 %f185, %rs795;}

	// end inline asm
	// begin inline asm
	{rcp.approx.ftz.f32 %f186, %f185;
}
	// end inline asm
	mul.f32 	%f188, %f184, %f186;
	// begin inline asm
	{  cvt.rn.f16.f32 %rs856, %f188;}

	// end inline asm
	// begin inline asm
	{abs.f16 %rs799,%rs856;
}
	// end inline asm
	mov.b16 	%rs803, 143;
	// begin inline asm
	{ .reg .pred __$temp3;
  setp.lt.f16  __$temp3, %rs799, %rs803;
  selp.u16 %rs801, 1, 0, __$temp3;}
	// end inline asm
	setp.eq.s16 	%p149, %rs801, 0;
	@%p149 bra 	$L__BB0_155;
	mov.f32 	%f189, 0f00000000;
	// begin inline asm
	{  cvt.rn.f16.f32 %rs804, %f189;}

	// end inline asm
	// begin inline asm
	{ .reg .pred __$temp3;
  setp.lt.f16  __$temp3, %rs804, %rs799;
  selp.u16 %rs805, 1, 0, __$temp3;}
	// end inline asm
	setp.eq.s16 	%p150, %rs805, 0;
	@%p150 bra 	$L__BB0_155;
	neg.f32 	%f191, %f185;
	fma.rn.f32 	%f192, %f191, %f188, %f184;
	fma.rn.f32 	%f190, %f186, %f192, %f188;
	// begin inline asm
	{  cvt.rn.f16.f32 %rs856, %f190;}

	// end inline asm
$L__BB0_155:
	// begin inline asm
	{  mov.b32 %r962, {%rs855,%rs856};}

	// end inline asm
	// begin inline asm
	{.reg.b16         hl, hu;         
 .reg.b32         h,r,fl,fu,C,nZ; 
  mov.b32         {hl, hu}, %r963;   
  mov.b32         h, %r963;          
  cvt.f32.f16     fl, hl;         
  cvt.f32.f16     fu, hu;         
  mov.b32         C, 0x3fb8aa3bU; 
  mov.b32         nZ, 0x80000000U;
  fma.rn.f32      fl,fl,C,nZ;     
  fma.rn.f32      fu,fu,C,nZ;     
  ex2.approx.ftz.f32  fl, fl;     
  ex2.approx.ftz.f32  fu, fu;     
  cvt.rn.f16.f32      hl, fl;     
  cvt.rn.f16.f32      hu, fu;     
  mov.b32         r, {hl, hu};    
{.reg.b32 spc, ulp, p;
  mov.b32 spc,0X1F791F79U;
  mov.b32 ulp,0x94009400U;
  set.eq.f16x2.f16x2 p,h, spc;
  fma.rn.f16x2 r,p,ulp,r;
}
{.reg.b32 spc, ulp, p;
  mov.b32 spc,0X25CF25CFU;
  mov.b32 ulp,0x94009400U;
  set.eq.f16x2.f16x2 p,h, spc;
  fma.rn.f16x2 r,p,ulp,r;
}
{.reg.b32 spc, ulp, p;
  mov.b32 spc,0XC13BC13BU;
  mov.b32 ulp,0x04000400U;
  set.eq.f16x2.f16x2 p,h, spc;
  fma.rn.f16x2 r,p,ulp,r;
}
{.reg.b32 spc, ulp, p;
  mov.b32 spc,0XC1EFC1EFU;
  mov.b32 ulp,0x02000200U;
  set.eq.f16x2.f16x2 p,h, spc;
  fma.rn.f16x2 r,p,ulp,r;
}
  mov.b32         %r855, r;  
}
	// end inline asm
	// begin inline asm
	{add.f16x2 %r857,%r389,%r855;
}
	// end inline asm
	// begin inline asm
	{.reg .f16 low,high;
 mov.b32 {low,high}, %r855;
 mov.b16 %rs811, low;}
	// end inline asm
	// begin inline asm
	{.reg .f16 low,high;
 mov.b32 {low,high}, %r857;
 mov.b16 %rs812, low;}
	// end inline asm
	// begin inline asm
	{  cvt.f32.f16 %f193, %rs811;}

	// end inline asm
	// begin inline asm
	{  cvt.f32.f16 %f194, %rs812;}

	// end inline asm
	// begin inline asm
	{rcp.approx.ftz.f32 %f195, %f194;
}
	// end inline asm
	mul.f32 	%f197, %f193, %f195;
	// begin inline asm
	{  cvt.rn.f16.f32 %rs857, %f197;}

	// end inline asm
	// begin inline asm
	{abs.f16 %rs816,%rs857;
}
	// end inline asm
	mov.b16 	%rs820, 143;
	// begin inline asm
	{ .reg .pred __$temp3;
  setp.lt.f16  __$temp3, %rs816, %rs820;
  selp.u16 %rs818, 1, 0, __$temp3;}
	// end inline asm
	setp.eq.s16 	%p151, %rs818, 0;
	@%p151 bra 	$L__BB0_158;
	mov.f32 	%f198, 0f00000000;
	// begin inline asm
	{  cvt.rn.f16.f32 %rs821, %f198;}

	// end inline asm
	// begin inline asm
	{ .reg .pred __$temp3;
  setp.lt.f16  __$temp3, %rs821, %rs816;
  selp.u16 %rs822, 1, 0, __$temp3;}
	// end inline asm
	setp.eq.s16 	%p152, %rs822, 0;
	@%p152 bra 	$L__BB0_158;
	neg.f32 	%f200, %f194;
	fma.rn.f32 	%f201, %f200, %f197, %f193;
	fma.rn.f32 	%f199, %f195, %f201, %f197;
	// begin inline asm
	{  cvt.rn.f16.f32 %rs857, %f199;}

	// end inline asm
$L__BB0_158:
	// begin inline asm
	{.reg .f16 low,high;
 mov.b32 {low,high}, %r855;
 mov.b16 %rs826, high;}
	// end inline asm
	// begin inline asm
	{.reg .f16 low,high;
 mov.b32 {low,high}, %r857;
 mov.b16 %rs827, high;}
	// end inline asm
	// begin inline asm
	{  cvt.f32.f16 %f202, %rs826;}

	// end inline asm
	// begin inline asm
	{  cvt.f32.f16 %f203, %rs827;}

	// end inline asm
	// begin inline asm
	{rcp.approx.ftz.f32 %f204, %f203;
}
	// end inline asm
	mul.f32 	%f206, %f202, %f204;
	// begin inline asm
	{  cvt.rn.f16.f32 %rs858, %f206;}

	// end inline asm
	// begin inline asm
	{abs.f16 %rs831,%rs858;
}
	// end inline asm
	mov.b16 	%rs835, 143;
	// begin inline asm
	{ .reg .pred __$temp3;
  setp.lt.f16  __$temp3, %rs831, %rs835;
  selp.u16 %rs833, 1, 0, __$temp3;}
	// end inline asm
	setp.eq.s16 	%p153, %rs833, 0;
	@%p153 bra 	$L__BB0_161;
	mov.f32 	%f207, 0f00000000;
	// begin inline asm
	{  cvt.rn.f16.f32 %rs836, %f207;}

	// end inline asm
	// begin inline asm
	{ .reg .pred __$temp3;
  setp.lt.f16  __$temp3, %rs836, %rs831;
  selp.u16 %rs837, 1, 0, __$temp3;}
	// end inline asm
	setp.eq.s16 	%p154, %rs837, 0;
	@%p154 bra 	$L__BB0_161;
	neg.f32 	%f209, %f203;
	fma.rn.f32 	%f210, %f209, %f206, %f202;
	fma.rn.f32 	%f208, %f204, %f210, %f206;
	// begin inline asm
	{  cvt.rn.f16.f32 %rs858, %f208;}

	// end inline asm
$L__BB0_161:
	// begin inline asm
	{  mov.b32 %r963, {%rs857,%rs858};}

	// end inline asm
	bra.uni 	$L__BB0_216;
$L__BB0_162:
	setp.eq.s16 	%p94, %rs127, 0;
	@%p94 bra 	$L__BB0_164;
	mov.b32 	{%rs488, %rs491}, %r993;
	// begin inline asm
	{ .reg .pred __$temp3;
  setp.gt.f16  __$temp3, %rs488, %rs4;
  selp.u16 %rs487, 1, 0, __$temp3;}
	// end inline asm
	setp.eq.s16 	%p95, %rs487, 0;
	selp.b16 	%rs494, %rs488, %rs4, %p95;
	// begin inline asm
	{ .reg .pred __$temp3;
  setp.gt.f16  __$temp3, %rs491, %rs4;
  selp.u16 %rs490, 1, 0, __$temp3;}
	// end inline asm
	setp.eq.s16 	%p96, %rs490, 0;
	selp.b16 	%rs497, %rs491, %rs4, %p96;
	// begin inline asm
	{ .reg .pred __$temp3;
  setp.lt.f16  __$temp3, %rs494, %rs3;
  selp.u16 %rs493, 1, 0, __$temp3;}
	// end inline asm
	setp.eq.s16 	%p97, %rs493, 0;
	selp.b16 	%rs535, %rs494, %rs3, %p97;
	// begin inline asm
	{ .reg .pred __$temp3;
  setp.lt.f16  __$temp3, %rs497, %rs3;
  selp.u16 %rs496, 1, 0, __$temp3;}
	// end inline asm
	setp.eq.s16 	%p98, %rs496, 0;
	selp.b16 	%rs536, %rs497, %rs3, %p98;
	mov.b32 	%r993, {%rs535, %rs536};
	mov.b32 	{%rs500, %rs503}, %r961;
	// begin inline asm
	{ .reg .pred __$temp3;
  setp.gt.f16  __$temp3, %rs500, %rs4;
  selp.u16 %rs499, 1, 0, __$temp3;}
	// end inline asm
	setp.eq.s16 	%p99, %rs499, 0;
	selp.b16 	%rs506, %rs500, %rs4, %p99;
	// begin inline asm
	{ .reg .pred __$temp3;
  setp.gt.f16  __$temp3, %rs503, %rs4;
  selp.u16 %rs502, 1, 0, __$temp3;}
	// end inline asm
	setp.eq.s16 	%p100, %rs502, 0;
	selp.b16 	%rs509, %rs503, %rs4, %p100;
	// begin inline asm
	{ .reg .pred __$temp3;
  setp.lt.f16  __$temp3, %rs506, %rs3;
  selp.u16 %rs505, 1, 0, __$temp3;}
	// end inline asm
	setp.eq.s16 	%p101, %rs505, 0;
	selp.b16 	%rs537, %rs506, %rs3, %p101;
	// begin inline asm
	{ .reg .pred __$temp3;
  setp.lt.f16  __$temp3, %rs509, %rs3;
  selp.u16 %rs508, 1, 0, __$temp3;}
	// end inline asm
	setp.eq.s16 	%p102, %rs508, 0;
	selp.b16 	%rs538, %rs509, %rs3, %p102;
	mov.b32 	%r961, {%rs537, %rs538};
	mov.b32 	{%rs512, %rs515}, %r962;
	// begin inline asm
	{ .reg .pred __$temp3;
  setp.gt.f16  __$temp3, %rs512, %rs4;
  selp.u16 %rs511, 1, 0, __$temp3;}
	// end inline asm
	setp.eq.s16 	%p103, %rs511, 0;
	selp.b16 	%rs518, %rs512, %rs4, %p103;
	// begin inline asm
	{ .reg .pred __$temp3;
  setp.gt.f16  __$temp3, %rs515, %rs4;
  selp.u16 %rs514, 1, 0, __$temp3;}
	// end inline asm
	setp.eq.s16 	%p104, %rs514, 0;
	selp.b16 	%rs521, %rs515, %rs4, %p104;
	// begin inline asm
	{ .reg .pred __$temp3;
  setp.lt.f16  __$temp3, %rs518, %rs3;
  selp.u16 %rs517, 1, 0, __$temp3;}
	// end inline asm
	setp.eq.s16 	%p105, %rs517, 0;
	selp.b16 	%rs539, %rs518, %rs3, %p105;
	// begin inline asm
	{ .reg .pred __$temp3;
  setp.lt.f16  __$temp3, %rs521, %rs3;
  selp.u16 %rs520, 1, 0, __$temp3;}
	// end inline asm
	setp.eq.s16 	%p106, %rs520, 0;
	selp.b16 	%rs540, %rs521, %rs3, %p106;
	mov.b32 	%r962, {%rs539, %rs540};
	mov.b32 	{%rs524, %rs527}, %r963;
	// begin inline asm
	{ .reg .pred __$temp3;
  setp.gt.f16  __$temp3, %rs524, %rs4;
  selp.u16 %rs523, 1, 0, __$temp3;}
	// end inline asm
	setp.eq.s16 	%p107, %rs523, 0;
	selp.b16 	%rs530, %rs524, %rs4, %p107;
	// begin inline asm
	{ .reg .pred __$temp3;
  setp.gt.f16  __$temp3, %rs527, %rs4;
  selp.u16 %rs526, 1, 0, __$temp3;}
	// end inline asm
	setp.eq.s16 	%p108, %rs526, 0;
	selp.b16 	%rs533, %rs527, %rs4, %p108;
	// begin inline asm
	{ .reg .pred __$temp3;
  setp.lt.f16  __$temp3, %rs530, %rs3;
  selp.u16 %rs529, 1, 0, __$temp3;}
	// end inline asm
	setp.eq.s16 	%p109, %rs529, 0;
	selp.b16 	%rs541, %rs530, %rs3, %p109;
	// begin inline asm
	{ .reg .pred __$temp3;
  setp.lt.f16  __$temp3, %rs533, %rs3;
  selp.u16 %rs532, 1, 0, __$temp3;}
	// end inline asm
	setp.eq.s16 	%p110, %rs532, 0;
	selp.b16 	%rs542, %rs533, %rs3, %p110;
	mov.b32 	%r963, {%rs541, %rs542};
	bra.uni 	$L__BB0_216;
$L__BB0_164:
	setp.eq.s32 	%p111, %r499, 0;
	@%p111 bra 	$L__BB0_216;
	setp.ne.s32 	%p112, %r497, 1;
	@%p112 bra 	$L__BB0_182;
	mov.b32 	%r822, 0;
	// begin inline asm
	cvt.rn.f16.s32 %rs543, %r822;
	// end inline asm
	{ .reg .b16 tmp; mov.b32 {%rs545, tmp}, %r993; }
	// begin inline asm
	{ .reg .pred __$temp3;
  setp.lt.f16  __$temp3, %rs545, %rs543;
  selp.u16 %rs544, 1, 0, __$temp3;}
	// end inline asm
	setp.eq.s16 	%p113, %rs544, 0;
	@%p113 bra 	$L__BB0_168;
	// begin inline asm
	{mul.f16 %rs547,%rs545,%rs129;
}
	// end inline asm
	{ .reg .b16 tmp; mov.b32 {tmp, %rs550}, %r993; }
	mov.b32 	%r993, {%rs547, %rs550};
$L__BB0_168:
	{ .reg .b16 tmp; mov.b32 {tmp, %rs552}, %r993; }
	// begin inline asm
	{ .reg .pred __$temp3;
  setp.lt.f16  __$temp3, %rs552, %rs543;
  selp.u16 %rs551, 1, 0, __$temp3;}
	// end inline asm
	setp.eq.s16 	%p114, %rs551, 0;
	@%p114 bra 	$L__BB0_170;
	// begin inline asm
	{mul.f16 %rs554,%rs552,%rs129;
}
	// end inline asm
	{ .reg .b16 tmp; mov.b32 {%rs557, tmp}, %r993; }
	mov.b32 	%r993, {%rs557, %rs554};
$L__BB0_170:
	{ .reg .b16 tmp; mov.b32 {%rs559, tmp}, %r961; }
	// begin inline asm
	{ .reg .pred __$temp3;
  setp.lt.f16  __$temp3, %rs559, %rs543;
  selp.u16 %rs558, 1, 0, __$temp3;}
	// end inline asm
	setp.eq.s16 	%p115, %rs558, 0;
	@%p115 bra 	$L__BB0_172;
	// begin inline asm
	{mul.f16 %rs561,%rs559,%rs129;
}
	// end inline asm
	{ .reg .b16 tmp; mov.b32 {tmp, %rs564}, %r961; }
	mov.b32 	%r961, {%rs561, %rs564};
$L__BB0_172:
	{ .reg .b16 tmp; mov.b32 {tmp, %rs566}, %r961; }
	// begin inline asm
	{ .reg .pred __$temp3;
  setp.lt.f16  __$temp3, %rs566, %rs543;
  selp.u16 %rs565, 1, 0, __$temp3;}
	// end inline asm
	setp.eq.s16 	%p116, %rs565, 0;
	@%p116 bra 	$L__BB0_174;
	// begin inline asm
	{mul.f16 %rs568,%rs566,%rs129;
}
	// end inline asm
	{ .reg .b16 tmp; mov.b32 {%rs571, tmp}, %r961; }
	mov.b32 	%r961, {%rs571, %rs568};
$L__BB0_174:
	{ .reg .b16 tmp; mov.b32 {%rs573, tmp}, %r962; }
	// begin inline asm
	{ .reg .pred __$temp3;
  setp.lt.f16  __$temp3, %rs573, %rs543;
  selp.u16 %rs572, 1, 0, __$temp3;}
	// end inline asm
	setp.eq.s16 	%p117, %rs572, 0;
	@%p117 bra 	$L__BB0_176;
	// begin inline asm
	{mul.f16 %rs575,%rs573,%rs129;
}
	// end inline asm
	{ .reg .b16 tmp; mov.b32 {tmp, %rs578}, %r962; }
	mov.b32 	%r962, {%rs575, %rs578};
$L__BB0_176:
	{ .reg .b16 tmp; mov.b32 {tmp, %rs580}, %r962; }
	// begin inline asm
	{ .reg .pred __$temp3;
  setp.lt.f16  __$temp3, %rs580, %rs543;
  selp.u16 %rs579, 1, 0, __$temp3;}
	// end inline asm
	setp.eq.s16 	%p118, %rs579, 0;
	@%p118 bra 	$L__BB0_178;
	// begin inline asm
	{mul.f16 %rs582,%rs580,%rs129;
}
	// end inline asm
	{ .reg .b16 tmp; mov.b32 {%rs585, tmp}, %r962; }
	mov.b32 	%r962, {%rs585, %rs582};
$L__BB0_178:
	{ .reg .b16 tmp; mov.b32 {%rs587, tmp}, %r963; }
	// begin inline asm
	{ .reg .pred __$temp3;
  setp.lt.f16  __$temp3, %rs587, %rs543;
  selp.u16 %rs586, 1, 0, __$temp3;}
	// end inline asm
	setp.eq.s16 	%p119, %rs586, 0;
	@%p119 bra 	$L__BB0_180;
	// begin inline asm
	{mul.f16 %rs589,%rs587,%rs129;
}
	// end inline asm
	{ .reg .b16 tmp; mov.b32 {tmp, %rs592}, %r963; }
	mov.b32 	%r963, {%rs589, %rs592};
$L__BB0_180:
	{ .reg .b16 tmp; mov.b32 {tmp, %rs594}, %r963; }
	// begin inline asm
	{ .reg .pred __$temp3;
  setp.lt.f16  __$temp3, %rs594, %rs543;
  selp.u16 %rs593, 1, 0, __$temp3;}
	// end inline asm
	setp.eq.s16 	%p120, %rs593, 0;
	@%p120 bra 	$L__BB0_182;
	// begin inline asm
	{mul.f16 %rs596,%rs594,%rs129;
}
	// end inline asm
	{ .reg .b16 tmp; mov.b32 {%rs599, tmp}, %r963; }
	mov.b32 	%r963, {%rs599, %rs596};
$L__BB0_182:
	setp.eq.s32 	%p121, %r499, 3;
	@%p121 bra 	$L__BB0_200;
	setp.ne.s32 	%p122, %r499, 2;
	@%p122 bra 	$L__BB0_216;
	ld.global.v4.u32 	{%r433, %r434, %r435, %r436}, [%rd3];
	mov.b32 	%r824, 0;
	// begin inline asm
	cvt.rn.f16.s32 %rs657, %r824;
	// end inline asm
	{ .reg .b16 tmp; mov.b32 {%rs659, tmp}, %r993; }
	// begin inline asm
	{ .reg .pred __$temp3;
  setp.lt.f16  __$temp3, %rs659, %rs657;
  selp.u16 %rs658, 1, 0, __$temp3;}
	// end inline asm
	setp.eq.s16 	%p131, %rs658, 0;
	@%p131 bra 	$L__BB0_186;
	cvt.u16.u32 	%rs663, %r433;
	// begin inline asm
	{mul.f16 %rs661,%rs659,%rs663;
}
	// end inline asm
	{ .reg .b16 tmp; mov.b32 {tmp, %rs664}, %r993; }
	mov.b32 	%r993, {%rs661, %rs664};
$L__BB0_186:
	{ .reg .b16 tmp; mov.b32 {tmp, %rs666}, %r993; }
	// begin inline asm
	{ .reg .pred __$temp3;
  setp.lt.f16  __$temp3, %rs666, %rs657;
  selp.u16 %rs665, 1, 0, __$temp3;}
	// end inline asm
	setp.eq.s16 	%p132, %rs665, 0;
	@%p132 bra 	$L__BB0_188;
	{ .reg .b16 tmp; mov.b32 {tmp, %rs670}, %r433; }
	// begin inline asm
	{mul.f16 %rs668,%rs666,%rs670;
}
	// end inline asm
	{ .reg .b16 tmp; mov.b32 {%rs671, tmp}, %r993; }
	mov.b32 	%r993, {%rs671, %rs668};
$L__BB0_188:
	{ .reg .b16 tmp; mov.b32 {%rs673, tmp}, %r961; }
	// begin inline asm
	{ .reg .pred __$temp3;
  setp.lt.f16  __$temp3, %rs673, %rs657;
  selp.u16 %rs672, 1, 0, __$temp3;}
	// end inline asm
	setp.eq.s16 	%p133, %rs672, 0;
	@%p133 bra 	$L__BB0_190;
	cvt.u16.u32 	%rs677, %r434;
	// begin inline asm
	{mul.f16 %rs675,%rs673,%rs677;
}
	// end inline asm
	{ .reg .b16 tmp; mov.b32 {tmp, %rs678}, %r961; }
	mov.b32 	%r961, {%rs675, %rs678};
$L__BB0_190:
	{ .reg .b16 tmp; mov.b32 {tmp, %rs680}, %r961; }
	// begin inline asm
	{ .reg .pred __$temp3;
  setp.lt.f16  __$temp3, %rs680, %rs657;
  selp.u16 %rs679, 1, 0, __$temp3;}
	// end inline asm
	setp.eq.s16 	%p134, %rs679, 0;
	@%p134 bra 	$L__BB0_192;
	{ .reg .b16 tmp; mov.b32 {tmp, %rs684}, %r434; }
	// begin inline asm
	{mul.f16 %rs682,%rs680,%rs684;
}
	// end inline asm
	{ .reg .b16 tmp; mov.b32 {%rs685, tmp}, %r961; }
	mov.b32 	%r961, {%rs685, %rs682};
$L__BB0_192:
	{ .reg .b16 tmp; mov.b32 {%rs687, tmp}, %r962; }
	// begin inline asm
	{ .reg .pred __$temp3;
  setp.lt.f16  __$temp3, %rs687, %rs657;
  selp.u16 %rs686, 1, 0, __$temp3;}
	// end inline asm
	setp.eq.s16 	%p135, %rs686, 0;
	@%p135 bra 	$L__BB0_194;
	cvt.u16.u32 	%rs691, %r435;
	// begin inline asm
	{mul.f16 %rs689,%rs687,%rs691;
}
	// end inline asm
	{ .reg .b16 tmp; mov.b32 {tmp, %rs692}, %r962; }
	mov.b32 	%r962, {%rs689, %rs692};
$L__BB0_194:
	{ .reg .b16 tmp; mov.b32 {tmp, %rs694}, %r962; }
	// begin inline asm
	{ .reg .pred __$temp3;
  setp.lt.f16  __$temp3, %rs694, %rs657;
  selp.u16 %rs693, 1, 0, __$temp3;}
	// end inline asm
	setp.eq.s16 	%p136, %rs693, 0;
	@%p136 bra 	$L__BB0_196;
	{ .reg .b16 tmp; mov.b32 {tmp, %rs698}, %r435; }
	// begin inline asm
	{mul.f16 %rs696,%rs694,%rs698;
}
	// end inline asm
	{ .reg .b16 tmp; mov.b32 {%rs699, tmp}, %r962; }
	mov.b32 	%r962, {%rs699, %rs696};
$L__BB0_196:
	{ .reg .b16 tmp; mov.b32 {%rs701, tmp}, %r963; }
	// begin inline asm
	{ .reg .pred __$temp3;
  setp.lt.f16  __$temp3, %rs701, %rs657;
  selp.u16 %rs700, 1, 0, __$temp3;}
	// end inline asm
	setp.eq.s16 	%p137, %rs700, 0;
	@%p137 bra 	$L__BB0_198;
	cvt.u16.u32 	%rs705, %r436;
	// begin inline asm
	{mul.f16 %rs703,%rs701,%rs705;
}
	// end inline asm
	{ .reg .b16 tmp; mov.b32 {tmp, %rs706}, %r963; }
	mov.b32 	%r963, {%rs703, %rs706};
$L__BB0_198:
	{ .reg .b16 tmp; mov.b32 {tmp, %rs708}, %r963; }
	// begin inline asm
	{ .reg .pred __$temp3;
  setp.lt.f16  __$temp3, %rs708, %rs657;
  selp.u16 %rs707, 1, 0, __$temp3;}
	// end inline asm
	setp.eq.s16 	%p138, %rs707, 0;
	@%p138 bra 	$L__BB0_216;
	{ .reg .b16 tmp; mov.b32 {tmp, %rs712}, %r436; }
	// begin inline asm
	{mul.f16 %rs710,%rs708,%rs712;
}
	// end inline asm
	{ .reg .b16 tmp; mov.b32 {%rs713, tmp}, %r963; }
	mov.b32 	%r963, {%rs713, %rs710};
	bra.uni 	$L__BB0_216;
$L__BB0_200:
	ld.global.v4.u32 	{%r460, %r461, %r462, %r463}, [%rd2];
	mov.b32 	%r823, 0;
	// begin inline asm
	cvt.rn.f16.s32 %rs600, %r823;
	// end inline asm
	{ .reg .b16 tmp; mov.b32 {%rs602, tmp}, %r993; }
	// begin inline asm
	{ .reg .pred __$temp3;
  setp.lt.f16  __$temp3, %rs602, %rs600;
  selp.u16 %rs601, 1, 0, __$temp3;}
	// end inline asm
	setp.eq.s16 	%p123, %rs601, 0;
	@%p123 bra 	$L__BB0_202;
	cvt.u16.u32 	%rs606, %r460;
	// begin inline asm
	{mul.f16 %rs604,%rs602,%rs606;
}
	// end inline asm
	{ .reg .b16 tmp; mov.b32 {tmp, %rs607}, %r993; }
	mov.b32 	%r993, {%rs604, %rs607};
$L__BB0_202:
	{ .reg .b16 tmp; mov.b32 {tmp, %rs609}, %r993; }
	// begin inline asm
	{ .reg .pred __$temp3;
  setp.lt.f16  __$temp3, %rs609, %rs600;
  selp.u16 %rs608, 1, 0, __$temp3;}
	// end inline asm
	setp.eq.s16 	%p124, %rs608, 0;
	@%p124 bra 	$L__BB0_204;
	{ .reg .b16 tmp; mov.b32 {tmp, %rs613}, %r460; }
	// begin inline asm
	{mul.f16 %rs611,%rs609,%rs613;
}
	// end inline asm
	{ .reg .b16 tmp; mov.b32 {%rs614, tmp}, %r993; }
	mov.b32 	%r993, {%rs614, %rs611};
$L__BB0_204:
	{ .reg .b16 tmp; mov.b32 {%rs616, tmp}, %r961; }
	// begin inline asm
	{ .reg .pred __$temp3;
  setp.lt.f16  __$temp3, %rs616, %rs600;
  selp.u16 %rs615, 1, 0, __$temp3;}
	// end inline asm
	setp.eq.s16 	%p125, %rs615, 0;
	@%p125 bra 	$L__BB0_206;
	cvt.u16.u32 	%rs620, %r461;
	// begin inline asm
	{mul.f16 %rs618,%rs616,%rs620;
}
	// end inline asm
	{ .reg .b16 tmp; mov.b32 {tmp, %rs621}, %r961; }
	mov.b32 	%r961, {%rs618, %rs621};
$L__BB0_206:
	{ .reg .b16 tmp; mov.b32 {tmp, %rs623}, %r961; }
	// begin inline asm
	{ .reg .pred __$temp3;
  setp.lt.f16  __$temp3, %rs623, %rs600;
  selp.u16 %rs622, 1, 0, __$temp3;}
	// end inline asm
	setp.eq.s16 	%p126, %rs622, 0;
	@%p126 bra 	$L__BB0_208;
	{ .reg .b16 tmp; mov.b32 {tmp, %rs627}, %r461; }
	// begin inline asm
	{mul.f16 %rs625,%rs623,%rs627;
}
	// end inline asm
	{ .reg .b16 tmp; mov.b32 {%rs628, tmp}, %r961; }
	mov.b32 	%r961, {%rs628, %rs625};
$L__BB0_208:
	{ .reg .b16 tmp; mov.b32 {%rs630, tmp}, %r962; }
	// begin inline asm
	{ .reg .pred __$temp3;
  setp.lt.f16  __$temp3, %rs630, %rs600;
  selp.u16 %rs629, 1, 0, __$temp3;}
	// end inline asm
	setp.eq.s16 	%p127, %rs629, 0;
	@%p127 bra 	$L__BB0_210;
	cvt.u16.u32 	%rs634, %r462;
	// begin inline asm
	{mul.f16 %rs632,%rs630,%rs634;
}
	// end inline asm
	{ .reg .b16 tmp; mov.b32 {tmp, %rs635}, %r962; }
	mov.b32 	%r962, {%rs632, %rs635};
$L__BB0_210:
	{ .reg .b16 tmp; mov.b32 {tmp, %rs637}, %r962; }
	// begin inline asm
	{ .reg .pred __$temp3;
  setp.lt.f16  __$temp3, %rs637, %rs600;
  selp.u16 %rs636, 1, 0, __$temp3;}
	// end inline asm
	setp.eq.s16 	%p128, %rs636, 0;
	@%p128 bra 	$L__BB0_212;
	{ .reg .b16 tmp; mov.b32 {tmp, %rs641}, %r462; }
	// begin inline asm
	{mul.f16 %rs639,%rs637,%rs641;
}
	// end inline asm
	{ .reg .b16 tmp; mov.b32 {%rs642, tmp}, %r962; }
	mov.b32 	%r962, {%rs642, %rs639};
$L__BB0_212:
	{ .reg .b16 tmp; mov.b32 {%rs644, tmp}, %r963; }
	// begin inline asm
	{ .reg .pred __$temp3;
  setp.lt.f16  __$temp3, %rs644, %rs600;
  selp.u16 %rs643, 1, 0, __$temp3;}
	// end inline asm
	setp.eq.s16 	%p129, %rs643, 0;
	@%p129 bra 	$L__BB0_214;
	cvt.u16.u32 	%rs648, %r463;
	// begin inline asm
	{mul.f16 %rs646,%rs644,%rs648;
}
	// end inline asm
	{ .reg .b16 tmp; mov.b32 {tmp, %rs649}, %r963; }
	mov.b32 	%r963, {%rs646, %rs649};
$L__BB0_214:
	{ .reg .b16 tmp; mov.b32 {tmp, %rs651}, %r963; }
	// begin inline asm
	{ .reg .pred __$temp3;
  setp.lt.f16  __$temp3, %rs651, %rs600;
  selp.u16 %rs650, 1, 0, __$temp3;}
	// end inline asm
	setp.eq.s16 	%p130, %rs650, 0;
	@%p130 bra 	$L__BB0_216;
	{ .reg .b16 tmp; mov.b32 {tmp, %rs655}, %r463; }
	// begin inline asm
	{mul.f16 %rs653,%rs651,%rs655;
}
	// end inline asm
	{ .reg .b16 tmp; mov.b32 {%rs656, tmp}, %r963; }
	mov.b32 	%r963, {%rs656, %rs653};
$L__BB0_216:
	setp.ge.s32 	%p155, %r1, %r493;
	setp.eq.s16 	%p156, %rs130, 0;
	add.s32 	%r865, %r500, %r1;
	mad.lo.s32 	%r866, %r501, %r2, %r865;
	selp.b32 	%r491, %r3, %r866, %p156;
	@%p155 bra 	$L__BB0_218;
	ld.param.u64 	%rd53, [_Z21MergeConvSplitResultsP4int4S0_iiiiiPKS_i7__half2bS3_iPKvbS2_iS3_bS3_iS5_6__halfS6_bii_param_1];
	cvta.to.global.u64 	%rd50, %rd53;
	mul.wide.s32 	%rd51, %r491, 16;
	add.s64 	%rd52, %rd50, %rd51;
	st.global.v4.u32 	[%rd52], {%r993, %r961, %r962, %r963};
$L__BB0_218:
	ret;

}


// ===== COMPILED SASS (sm_100) =====

	.target	sm_100

	.elftype	@"ET_EXEC"


//--------------------- .note.nv.tkinfo           --------------------------
	.section	.note.nv.tkinfo,"",@"SHT_NOTE"
	.sectionflags	@"SHF_NOTE_NV_TKINFO"
	.tkinfo
        /*0018*/ 	.word	0x00000002
        /*0030*/ 	.string	""
        /*0030*/ 	.string	"ptxas"
        /*0030*/ 	.string	"Cuda compilation tools, release 13.0, V13.0.88"
        /*0030*/ 	.string	"Build cuda_13.0.r13.0/compiler.36424714_0"
        /*0030*/ 	.string	"-arch sm_100 -m 64 "



//--------------------- .note.nv.cuinfo           --------------------------
	.section	.note.nv.cuinfo,"",@"SHT_NOTE"
	.sectionflags	@"SHF_NOTE_NV_CUINFO"
        /*0018*/ 	.short	0x0002
        /*001a*/ 	.short	0x0064
        /*001c*/ 	.short	0x0082
	.zero		2


//--------------------- .nv.info                  --------------------------
	.section	.nv.info,"",@"SHT_CUDA_INFO"
	.align	4


	//----- nvinfo : EIATTR_REGCOUNT
	.align		4
        /*0000*/ 	.byte	0x04, 0x2f
        /*0002*/ 	.short	(.L_1 - .L_0)
	.align		4
.L_0:
        /*0004*/ 	.word	index@(_Z21MergeConvSplitResultsP4int4S0_iiiiiPKS_i7__half2bS3_iPKvbS2_iS3_bS3_iS5_6__halfS6_bii)
        /*0008*/ 	.word	0x00000022


	//----- nvinfo : EIATTR_FRAME_SIZE
	.align		4
.L_1:
        /*000c*/ 	.byte	0x04, 0x11
        /*000e*/ 	.short	(.L_3 - .L_2)
	.align		4
.L_2:
        /*0010*/ 	.word	index@(_Z21MergeConvSplitResultsP4int4S0_iiiiiPKS_i7__half2bS3_iPKvbS2_iS3_bS3_iS5_6__halfS6_bii)
        /*0014*/ 	.word	0x00000000


	//----- nvinfo : EIATTR_MIN_STACK_SIZE
	.align		4
.L_3:
        /*0018*/ 	.byte	0x04, 0x12
        /*001a*/ 	.short	(.L_5 - .L_4)
	.align		4
.L_4:
        /*001c*/ 	.word	index@(_Z21MergeConvSplitResultsP4int4S0_iiiiiPKS_i7__half2bS3_iPKvbS2_iS3_bS3_iS5_6__halfS6_bii)
        /*0020*/ 	.word	0x00000000
.L_5:


//--------------------- .nv.compat                --------------------------
	.section	.nv.compat,"",@"SHT_CUDA_COMPAT_INFO"
	.align	4
        /*0000*/ 	.byte	0x02, 0x09, 0x00, 0x00, 0x02, 0x02, 0x01, 0x00, 0x02, 0x05, 0x05, 0x00, 0x03, 0x07, 0x01, 0x01
        /*0010*/ 	.byte	0x02, 0x03, 0x00, 0x00, 0x02, 0x06, 0x01, 0x00, 0x04, 0x0b, 0x08, 0x00, 0x09, 0x00, 0x00, 0x00
        /*0020*/ 	.byte	0x00, 0x00, 0x00, 0x00


//--------------------- .nv.info._Z21MergeConvSplitResultsP4int4S0_iiiiiPKS_i7__half2bS3_iPKvbS2_iS3_bS3_iS5_6__halfS6_bii --------------------------
	.section	.nv.info._Z21MergeConvSplitResultsP4int4S0_iiiiiPKS_i7__half2bS3_iPKvbS2_iS3_bS3_iS5_6__halfS6_bii,"",@"SHT_CUDA_INFO"
	.sectionflags	@""
	.align	4


	//----- nvinfo : EIATTR_CUDA_API_VERSION
	.align		4
        /*0000*/ 	.byte	0x04, 0x37
        /*0002*/ 	.short	(.L_7 - .L_6)
.L_6:
        /*0004*/ 	.word	0x00000082


	//----- nvinfo : EIATTR_KPARAM_INFO
	.align		4
.L_7:
        /*0008*/ 	.byte	0x04, 0x17
        /*000a*/ 	.short	(.L_9 - .L_8)
.L_8:
        /*000c*/ 	.word	0x00000000
        /*0010*/ 	.short	0x001a
        /*0012*/ 	.short	0x008c
        /*0014*/ 	.byte	0x00, 0xf0, 0x11, 0x00


	//----- nvinfo : EIATTR_KPARAM_INFO
	.align		4
.L_9:
        /*0018*/ 	.byte	0x04, 0x17
        /*001a*/ 	.short	(.L_11 - .L_10)
.L_10:
        /*001c*/ 	.word	0x00000000
        /*0020*/ 	.short	0x0019
        /*0022*/ 	.short	0x0088
        /*0024*/ 	.byte	0x00, 0xf0, 0x11, 0x00


	//----- nvinfo : EIATTR_KPARAM_INFO
	.align		4
.L_11:
        /*0028*/ 	.byte	0x04, 0x17
        /*002a*/ 	.short	(.L_13 - .L_12)
.L_12:
        /*002c*/ 	.word	0x00000000
        /*0030*/ 	.short	0x0018
        /*0032*/ 	.short	0x0084
        /*0034*/ 	.byte	0x00, 0xf0, 0x05, 0x00


	//----- nvinfo : EIATTR_KPARAM_INFO
	.align		4
.L_13:
        /*0038*/ 	.byte	0x04, 0x17
        /*003a*/ 	.short	(.L_15 - .L_14)
.L_14:
        /*003c*/ 	.word	0x00000000
        /*0040*/ 	.short	0x0017
        /*0042*/ 	.short	0x0082
        /*0044*/ 	.byte	0x00, 0xf0, 0x09, 0x00


	//----- nvinfo : EIATTR_KPARAM_INFO
	.align		4
.L_15:
        /*0048*/ 	.byte	0x04, 0x17
        /*004a*/ 	.short	(.L_17 - .L_16)
.L_16:
        /*004c*/ 	.word	0x00000000
        /*0050*/ 	.short	0x0016
        /*0052*/ 	.short	0x0080
        /*0054*/ 	.byte	0x00, 0xf0, 0x09, 0x00


	//----- nvinfo : EIATTR_KPARAM_INFO
	.align		4
.L_17:
        /*0058*/ 	.byte	0x04, 0x17
        /*005a*/ 	.short	(.L_19 - .L_18)
.L_18:
        /*005c*/ 	.word	0x00000000
        /*0060*/ 	.short	0x0015
        /*0062*/ 	.short	0x0078
        /*0064*/ 	.byte	0x00, 0xf5, 0x21, 0x00


	//----- nvinfo : EIATTR_KPARAM_INFO
	.align		4
.L_19:
        /*0068*/ 	.byte	0x04, 0x17
        /*006a*/ 	.short	(.L_21 - .L_20)
.L_20:
        /*006c*/ 	.word	0x00000000
        /*0070*/ 	.short	0x0014
        /*0072*/ 	.short	0x0070
        /*0074*/ 	.byte	0x00, 0xf0, 0x11, 0x00


	//----- nvinfo : EIATTR_KPARAM_INFO
	.align		4
.L_21:
        /*0078*/ 	.byte	0x04, 0x17
        /*007a*/ 	.short	(.L_23 - .L_22)
.L_22:
        /*007c*/ 	.word	0x00000000
        /*0080*/ 	.short	0x0013
        /*0082*/ 	.short	0x006c
        /*0084*/ 	.byte	0x00, 0xf0, 0x11, 0x00


	//----- nvinfo : EIATTR_KPARAM_INFO
	.align		4
.L_23:
        /*0088*/ 	.byte	0x04, 0x17
        /*008a*/ 	.short	(.L_25 - .L_24)
.L_24:
        /*008c*/ 	.word	0x00000000
        /*0090*/ 	.short	0x0012
        /*0092*/ 	.short	0x0068
        /*0094*/ 	.byte	0x00, 0xf0, 0x05, 0x00


	//----- nvinfo : EIATTR_KPARAM_INFO
	.align		4
.L_25:
        /*0098*/ 	.byte	0x04, 0x17
        /*009a*/ 	.short	(.L_27 - .L_26)
.L_26:
        /*009c*/ 	.word	0x00000000
        /*00a0*/ 	.short	0x0011
        /*00a2*/ 	.short	0x0064
        /*00a4*/ 	.byte	0x00, 0xf0, 0x11, 0x00


	//----- nvinfo : EIATTR_KPARAM_INFO
	.align		4
.L_27:
        /*00a8*/ 	.byte	0x04, 0x17
        /*00aa*/ 	.short	(.L_29 - .L_28)
.L_28:
        /*00ac*/ 	.word	0x00000000
        /*00b0*/ 	.short	0x0010
        /*00b2*/ 	.short	0x0060
        /*00b4*/ 	.byte	0x00, 0xf0, 0x11, 0x00


	//----- nvinfo : EIATTR_KPARAM_INFO
	.align		4
.L_29:
        /*00b8*/ 	.byte	0x04, 0x17
        /*00ba*/ 	.short	(.L_31 - .L_30)
.L_30:
        /*00bc*/ 	.word	0x00000000
        /*00c0*/ 	.short	0x000f
        /*00c2*/ 	.short	0x0058
        /*00c4*/ 	.byte	0x00, 0xf5, 0x21, 0x00


	//----- nvinfo : EIATTR_KPARAM_INFO
	.align		4
.L_31:
        /*00c8*/ 	.byte	0x04, 0x17
        /*00ca*/ 	.short	(.L_33 - .L_32)
.L_32:
        /*00cc*/ 	.word	0x00000000
        /*00d0*/ 	.short	0x000e
        /*00d2*/ 	.short	0x0050
        /*00d4*/ 	.byte	0x00, 0xf0, 0x05, 0x00


	//----- nvinfo : EIATTR_KPARAM_INFO
	.align		4
.L_33:
        /*00d8*/ 	.byte	0x04, 0x17
        /*00da*/ 	.short	(.L_35 - .L_34)
.L_34:
        /*00dc*/ 	.word	0x00000000
        /*00e0*/ 	.short	0x000d
        /*00e2*/ 	.short	0x0048
        /*00e4*/ 	.byte	0x00, 0xf5, 0x21, 0x00


	//----- nvinfo : EIATTR_KPARAM_INFO
	.align		4
.L_35:
        /*00e8*/ 	.byte	0x04, 0x17
        /*00ea*/ 	.short	(.L_37 - .L_36)
.L_36:
        /*00ec*/ 	.word	0x00000000
        /*00f0*/ 	.short	0x000c
        /*00f2*/ 	.short	0x0040
        /*00f4*/ 	.byte	0x00, 0xf0, 0x11, 0x00


	//----- nvinfo : EIATTR_KPARAM_INFO
	.align		4
.L_37:
        /*00f8*/ 	.byte	0x04, 0x17
        /*00fa*/ 	.short	(.L_39 - .L_38)
.L_38:
        /*00fc*/ 	.word	0x00000000
        /*0100*/ 	.short	0x000b
        /*0102*/ 	.short	0x003c
        /*0104*/ 	.byte	0x00, 0xf0, 0x11, 0x00


	//----- nvinfo : EIATTR_KPARAM_INFO
	.align		4
.L_39:
        /*0108*/ 	.byte	0x04, 0x17
        /*010a*/ 	.short	(.L_41 - .L_40)
.L_40:
        /*010c*/ 	.word	0x00000000
        /*0110*/ 	.short	0x000a
        /*0112*/ 	.short	0x0038
        /*0114*/ 	.byte	0x00, 0xf0, 0x05, 0x00


	//----- nvinfo : EIATTR_KPARAM_INFO
	.align		4
.L_41:
        /*0118*/ 	.byte	0x04, 0x17
        /*011a*/ 	.short	(.L_43 - .L_42)
.L_42:
        /*011c*/ 	.word	0x00000000
        /*0120*/ 	.short	0x0009
        /*0122*/ 	.short	0x0034
        /*0124*/ 	.byte	0x00, 0xf0, 0x11, 0x00


	//----- nvinfo : EIATTR_KPARAM_INFO
	.align		4
.L_43:
        /*0128*/ 	.byte	0x04, 0x17
        /*012a*/ 	.short	(.L_45 - .L_44)
.L_44:
        /*012c*/ 	.word	0x00000000
        /*0130*/ 	.short	0x0008
        /*0132*/ 	.short	0x0030
        /*0134*/ 	.byte	0x00, 0xf0, 0x11, 0x00


	//----- nvinfo : EIATTR_KPARAM_INFO
	.align		4
.L_45:
        /*0138*/ 	.byte	0x04, 0x17
        /*013a*/ 	.short	(.L_47 - .L_46)
.L_46:
        /*013c*/ 	.word	0x00000000
        /*0140*/ 	.short	0x0007
        /*0142*/ 	.short	0x0028
        /*0144*/ 	.byte	0x00, 0xf5, 0x21, 0x00


	//----- nvinfo : EIATTR_KPARAM_INFO
	.align		4
.L_47:
        /*0148*/ 	.byte	0x04, 0x17
        /*014a*/ 	.short	(.L_49 - .L_48)
.L_48:
        /*014c*/ 	.word	0x00000000
        /*0150*/ 	.short	0x0006
        /*0152*/ 	.short	0x0020
        /*0154*/ 	.byte	0x00, 0xf0, 0x11, 0x00


	//----- nvinfo : EIATTR_KPARAM_INFO
	.align		4
.L_49:
        /*0158*/ 	.byte	0x04, 0x17
        /*015a*/ 	.short	(.L_51 - .L_50)
.L_50:
        /*015c*/ 	.word	0x00000000
        /*0160*/ 	.short	0x0005
        /*0162*/ 	.short	0x001c
        /*0164*/ 	.byte	0x00, 0xf0, 0x11, 0x00


	//----- nvinfo : EIATTR_KPARAM_INFO
	.align		4
.L_51:
        /*0168*/ 	.byte	0x04, 0x17
        /*016a*/ 	.short	(.L_53 - .L_52)
.L_52:
        /*016c*/ 	.word	0x00000000
        /*0170*/ 	.short	0x0004
        /*0172*/ 	.short	0x0018
        /*0174*/ 	.byte	0x00, 0xf0, 0x11, 0x00


	//----- nvinfo : EIATTR_KPARAM_INFO
	.align		4
.L_53:
        /*0178*/ 	.byte	0x04, 0x17
        /*017a*/ 	.short	(.L_55 - .L_54)
.L_54:
        /*017c*/ 	.word	0x00000000
        /*0180*/ 	.short	0x0003
        /*0182*/ 	.short	0x0014
        /*0184*/ 	.byte	0x00, 0xf0, 0x11, 0x00


	//----- nvinfo : EIATTR_KPARAM_INFO
	.align		4
.L_55:
        /*0188*/ 	.byte	0x04, 0x17
        /*018a*/ 	.short	(.L_57 - .L_56)
.L_56:
        /*018c*/ 	.word	0x00000000
        /*0190*/ 	.short	0x0002
        /*0192*/ 	.short	0x0010
        /*0194*/ 	.byte	0x00, 0xf0, 0x11, 0x00


	//----- nvinfo : EIATTR_KPARAM_INFO
	.align		4
.L_57:
        /*0198*/ 	.byte	0x04, 0x17
        /*019a*/ 	.short	(.L_59 - .L_58)
.L_58:
        /*019c*/ 	.word	0x00000000
        /*01a0*/ 	.short	0x0001
        /*01a2*/ 	.short	0x0008
        /*01a4*/ 	.byte	0x00, 0xf5, 0x21, 0x00


	//----- nvinfo : EIATTR_KPARAM_INFO
	.align		4
.L_59:
        /*01a8*/ 	.byte	0x04, 0x17
        /*01aa*/ 	.short	(.L_61 - .L_60)
.L_60:
        /*01ac*/ 	.word	0x00000000
        /*01b0*/ 	.short	0x0000
        /*01b2*/ 	.short	0x0000
        /*01b4*/ 	.byte	0x00, 0xf5, 0x21, 0x00


	//----- nvinfo : EIATTR_SPARSE_MMA_MASK
	.align		4
.L_61:
        /*01b8*/ 	.byte	0x03, 0x50
        /*01ba*/ 	.short	0x0000


	//----- nvinfo : EIATTR_MAXREG_COUNT
	.align		4
        /*01bc*/ 	.byte	0x03, 0x1b
        /*01be*/ 	.short	0x00ff


	//----- nvinfo : EIATTR_MERCURY_ISA_VERSION
	.align		4
        /*01c0*/ 	.byte	0x03, 0x5f
        /*01c2*/ 	.short	0x0101


	//----- nvinfo : EIATTR_VRC_CTA_INIT_COUNT
	.align		4
        /*01c4*/ 	.byte	0x02, 0x4a
	.zero		1
	.zero		1


	//----- nvinfo : EIATTR_EXIT_INSTR_OFFSETS
	.align		4
        /*01c8*/ 	.byte	0x04, 0x1c
        /*01ca*/ 	.short	(.L_63 - .L_62)


	//   ....[0]....
.L_62:
        /*01cc*/ 	.word	0x000036b0


	//   ....[1]....
        /*01d0*/ 	.word	0x000036f0


	//----- nvinfo : EIATTR_INDIRECT_BRANCH_TARGETS
	.align		4
.L_63:
        /*01d4*/ 	.byte	0x04, 0x34
        /*01d6*/ 	.short	(.L_65 - .L_64)


	//   ....[0]....
.L_64:
        /*01d8*/ 	.word	.L_x_30@srel
        /*01dc*/ 	.short	0x0
        /*01de*/ 	.short	0x0
        /*01e0*/ 	.word	0x3
        /*01e4*/ 	.word	.L_x_31@srel
        /*01e8*/ 	.word	.L_x_32@srel
        /*01ec*/ 	.word	.L_x_33@srel


	//----- nvinfo : EIATTR_CRS_STACK_SIZE
	.align		4
.L_65:
        /*01f0*/ 	.byte	0x04, 0x1e
        /*01f2*/ 	.short	(.L_67 - .L_66)
.L_66:
        /*01f4*/ 	.word	0x00000000


	//----- nvinfo : EIATTR_CBANK_PARAM_SIZE
	.align		4
.L_67:
        /*01f8*/ 	.byte	0x03, 0x19
        /*01fa*/ 	.short	0x0090


	//----- nvinfo : EIATTR_PARAM_CBANK
	.align		4
        /*01fc*/ 	.byte	0x04, 0x0a
        /*01fe*/ 	.short	(.L_69 - .L_68)
	.align		4
.L_68:
        /*0200*/ 	.word	index@(.nv.constant0._Z21MergeConvSplitResultsP4int4S0_iiiiiPKS_i7__half2bS3_iPKvbS2_iS3_bS3_iS5_6__halfS6_bii)
        /*0204*/ 	.short	0x0380
        /*0206*/ 	.short	0x0090


	//----- nvinfo : EIATTR_SW_WAR
	.align		4
.L_69:
        /*0208*/ 	.byte	0x04, 0x36
        /*020a*/ 	.short	(.L_71 - .L_70)
.L_70:
        /*020c*/ 	.word	0x00000008
.L_71:


//--------------------- .nv.callgraph             --------------------------
	.section	.nv.callgraph,"",@"SHT_CUDA_CALLGRAPH"
	.align	4
	.sectionentsize	8
	.align		4
        /*0000*/ 	.word	0x00000000
	.align		4
        /*0004*/ 	.word	0xffffffff
	.align		4
        /*0008*/ 	.word	0x00000000
	.align		4
        /*000c*/ 	.word	0xfffffffe
	.align		4
        /*0010*/ 	.word	0x00000000
	.align		4
        /*0014*/ 	.word	0xfffffffd
	.align		4
        /*0018*/ 	.word	0x00000000
	.align		4
        /*001c*/ 	.word	0xfffffffc


//--------------------- .nv.constant2._Z21MergeConvSplitResultsP4int4S0_iiiiiPKS_i7__half2bS3_iPKvbS2_iS3_bS3_iS5_6__halfS6_bii --------------------------
	.section	.nv.constant2._Z21MergeConvSplitResultsP4int4S0_iiiiiPKS_i7__half2bS3_iPKvbS2_iS3_bS3_iS5_6__halfS6_bii,"a",@progbits
	.sectionflags	@""
	.align	4
.nv.constant2._Z21MergeConvSplitResultsP4int4S0_iiiiiPKS_i7__half2bS3_iPKvbS2_iS3_bS3_iS5_6__halfS6_bii:
        /*0000*/ 	.byte	0x50, 0x1e, 0x00, 0x00, 0x20, 0x20, 0x00, 0x00, 0xf0, 0x1b, 0x00, 0x00


//--------------------- .text._Z21MergeConvSplitResultsP4int4S0_iiiiiPKS_i7__half2bS3_iPKvbS2_iS3_bS3_iS5_6__halfS6_bii --------------------------
	.section	.text._Z21MergeConvSplitResultsP4int4S0_iiiiiPKS_i7__half2bS3_iPKvbS2_iS3_bS3_iS5_6__halfS6_bii,"ax",@progbits
	.align	128
        .global         _Z21MergeConvSplitResultsP4int4S0_iiiiiPKS_i7__half2bS3_iPKvbS2_iS3_bS3_iS5_6__halfS6_bii
        .type           _Z21MergeConvSplitResultsP4int4S0_iiiiiPKS_i7__half2bS3_iPKvbS2_iS3_bS3_iS5_6__halfS6_bii,@function
        .size           _Z21MergeConvSplitResultsP4int4S0_iiiiiPKS_i7__half2bS3_iPKvbS2_iS3_bS3_iS5_6__halfS6_bii,(.L_x_34 - _Z21MergeConvSplitResultsP4int4S0_iiiiiPKS_i7__half2bS3_iPKvbS2_iS3_bS3_iS5_6__halfS6_bii)
        .other          _Z21MergeConvSplitResultsP4int4S0_iiiiiPKS_i7__half2bS3_iPKvbS2_iS3_bS3_iS5_6__halfS6_bii,@"STO_CUDA_ENTRY STV_DEFAULT"
_Z21MergeConvSplitResultsP4int4S0_iiiiiPKS_i7__half2bS3_iPKvbS2_iS3_bS3_iS5_6__halfS6_bii:
.text._Z21MergeConvSplitResultsP4int4S0_iiiiiPKS_i7__half2bS3_iPKvbS2_iS3_bS3_iS5_6__halfS6_bii:
[----:B------:R-:W-:Y:S01]  /*0000*/  LDC R1, c[0x0][0x37c] ;  /* 0x0000df00ff017b82 */ /* 0x000fe20000000800 */
[----:B------:R-:W0:Y:S07]  /*0010*/  S2R R3, SR_TID.X ;  /* 0x0000000000037919 */ /* 0x000e2e0000002100 */
[----:B------:R-:W0:Y:S01]  /*0020*/  S2UR UR4, SR_CTAID.Y ;  /* 0x00000000000479c3 */ /* 0x000e220000002600 */
[----:B------:R-:W1:Y:S01]  /*0030*/  LDCU.64 UR8, c[0x0][0x358] ;  /* 0x00006b00ff0877ac */ /* 0x000e620008000a00 */
[----:B------:R-:W-:-:S02]  /*0040*/  CS2R R4, SRZ ;  /* 0x0000000000047805 */ /* 0x000fc4000001ff00 */
[----:B------:R-:W-:-:S04]  /*0050*/  CS2R R6, SRZ ;  /* 0x0000000000067805 */ /* 0x000fc8000001ff00 */
[----:B------:R-:W0:Y:S08]  /*0060*/  LDC R0, c[0x0][0x360] ;  /* 0x0000d800ff007b82 */ /* 0x000e300000000800 */
[----:B------:R-:W2:Y:S08]  /*0070*/  LDC R17, c[0x0][0x394] ;  /* 0x0000e500ff117b82 */ /* 0x000eb00000000800 */
[----:B------:R-:W3:Y:S01]  /*0080*/  S2UR UR16, SR_CTAID.X ;  /* 0x00000000001079c3 */ /* 0x000ee20000002500 */
[----:B0-----:R-:W-:Y:S01]  /*0090*/  IMAD R0, R0, UR4, R3 ;  /* 0x0000000400007c24 */ /* 0x001fe2000f8e0203 */
[----:B------:R-:W0:Y:S04]  /*00a0*/  LDCU UR4, c[0x0][0x39c] ;  /* 0x00007380ff0477ac */ /* 0x000e280008000800 */
[----:B--2---:R-:W-:Y:S01]  /*00b0*/  ISETP.GE.AND P0, PT, R0, R17, PT ;  /* 0x000000110000720c */ /* 0x004fe20003f06270 */
[----:B---3--:R-:W-:-:S12]  /*00c0*/  IMAD R2, R17, UR16, R0 ;  /* 0x0000001011027c24 */ /* 0x008fd8000f8e0200 */
[----:B------:R-:W2:Y:S02]  /*00d0*/  @!P0 LDC.64 R26, c[0x0][0x380] ;  /* 0x0000e000ff1a8b82 */ /* 0x000ea40000000a00 */
[----:B--2---:R-:W-:-:S05]  /*00e0*/  @!P0 IMAD.WIDE R8, R2, 0x10, R26 ;  /* 0x0000001002088825 */ /* 0x004fca00078e021a */
[----:B-1----:R1:W5:Y:S01]  /*00f0*/  @!P0 LDG.E.128 R4, desc[UR8][R8.64] ;  /* 0x0000000808048981 */ /* 0x002362000c1e1d00 */
[----:B0-----:R-:W-:-:S09]  /*0100*/  UISETP.GE.AND UP0, UPT, UR4, 0x2, UPT ;  /* 0x000000020400788c */ /* 0x001fd2000bf06270 */
[----:B-1----:R-:W-:Y:S05]  /*0110*/  BRA.U !UP0, `(.L_x_0) ;  /* 0x0000000908f07547 */ /* 0x002fea000b800000 */
[----:B------:R-:W0:Y:S01]  /*0120*/  LDCU UR6, c[0x0][0x390] ;  /* 0x00007200ff0677ac */ /* 0x000e220008000800 */
[----:B------:R-:W-:Y:S01]  /*0130*/  IMAD.MOV.U32 R24, RZ, RZ, 0x1 ;  /* 0x00000001ff187424 */ /* 0x000fe200078e00ff */
[----:B------:R-:W-:Y:S02]  /*0140*/  UIADD3 UR5, UPT, UPT, UR4, -0x2, URZ ;  /* 0xfffffffe04057890 */ /* 0x000fe4000fffe0ff */
[----:B------:R-:W-:Y:S02]  /*0150*/  UIADD3 UR4, UPT, UPT, UR4, -0x1, URZ ;  /* 0xffffffff04047890 */ /* 0x000fe4000fffe0ff */
[----:B------:R-:W-:Y:S01]  /*0160*/  UISETP.GE.U32.AND UP0, UPT, UR5, 0x7, UPT ;  /* 0x000000070500788c */ /* 0x000fe2000bf06070 */
[----:B0-----:R-:W-:-:S08]  /*0170*/  IMAD R3, R17, UR6, RZ ;  /* 0x0000000611037c24 */ /* 0x001fd0000f8e02ff */
[----:B------:R-:W-:Y:S05]  /*0180*/  BRA.U !UP0, `(.L_x_1) ;  /* 0x0000000508807547 */ /* 0x000fea000b800000 */
[----:B------:R-:W-:Y:S01]  /*0190*/  ULEA UR7, UR6, UR16, 0x3 ;  /* 0x0000001006077291 */ /* 0x000fe2000f8e18ff */
[----:B------:R-:W-:Y:S01]  /*01a0*/  IMAD.MOV.U32 R16, RZ, RZ, RZ ;  /* 0x000000ffff107224 */ /* 0x000fe200078e00ff */
[----:B------:R-:W-:Y:S02]  /*01b0*/  UIMAD UR10, UR6, 0x7, UR16 ;  /* 0x00000007060a78a4 */ /* 0x000fe4000f8e0210 */
[----:B------:R-:W-:Y:S02]  /*01c0*/  UIMAD UR11, UR6, 0x6, UR16 ;  /* 0x00000006060b78a4 */ /* 0x000fe4000f8e0210 */
[----:B------:R-:W-:Y:S01]  /*01d0*/  UIMAD UR12, UR6, 0x5, UR16 ;  /* 0x00000005060c78a4 */ /* 0x000fe2000f8e0210 */
[C-C-:B------:R-:W-:Y:S01]  /*01e0*/  IMAD R24, R17.reuse, UR7, R0.reuse ;  /* 0x0000000711187c24 */ /* 0x140fe2000f8e0200 */
[----:B------:R-:W-:Y:S01]  /*01f0*/  ULEA UR13, UR6, UR16, 0x2 ;  /* 0x00000010060d7291 */ /* 0x000fe2000f8e10ff */
[C-C-:B------:R-:W-:Y:S01]  /*0200*/  IMAD R23, R17.reuse, UR10, R0.reuse ;  /* 0x0000000a11177c24 */ /* 0x140fe2000f8e0200 */
[----:B------:R-:W-:Y:S01]  /*0210*/  UIMAD UR14, UR6, 0x3, UR16 ;  /* 0x00000003060e78a4 */ /* 0x000fe2000f8e0210 */
[C-C-:B------:R-:W-:Y:S01]  /*0220*/  IMAD R22, R17.reuse, UR11, R0.reuse ;  /* 0x0000000b11167c24 */ /* 0x140fe2000f8e0200 */
[----:B------:R-:W-:Y:S01]  /*0230*/  ULEA UR15, UR6, UR16, 0x1 ;  /* 0x00000010060f7291 */ /* 0x000fe2000f8e08ff */
[C-C-:B------:R-:W-:Y:S01]  /*0240*/  IMAD R21, R17.reuse, UR12, R0.reuse ;  /* 0x0000000c11157c24 */ /* 0x140fe2000f8e0200 */
[----:B------:R-:W-:Y:S01]  /*0250*/  UIADD3 UR6, UPT, UPT, UR16, UR6, URZ ;  /* 0x0000000610067290 */ /* 0x000fe2000fffe0ff */
[C-C-:B------:R-:W-:Y:S01]  /*0260*/  IMAD R20, R17.reuse, UR13, R0.reuse ;  /* 0x0000000d11147c24 */ /* 0x140fe2000f8e0200 */
[----:B------:R-:W-:Y:S01]  /*0270*/  ULOP3.LUT UR5, UR4, 0xfffffff8, URZ, 0xc0, !UPT ;  /* 0xfffffff804057892 */ /* 0x000fe2000f8ec0ff */
[----:B------:R-:W-:-:S02]  /*0280*/  IMAD R19, R17, UR14, R0 ;  /* 0x0000000e11137c24 */ /* 0x000fc4000f8e0200 */
[C-C-:B------:R-:W-:Y:S01]  /*0290*/  IMAD R18, R17.reuse, UR15, R0.reuse ;  /* 0x0000000f11127c24 */ /* 0x140fe2000f8e0200 */
[----:B------:R-:W-:Y:S01]  /*02a0*/  UIADD3 UR5, UPT, UPT, URZ, -UR5, URZ ;  /* 0x80000005ff057290 */ /* 0x000fe2000fffe0ff */
[----:B------:R-:W-:-:S11]  /*02b0*/  IMAD R17, R17, UR6, R0 ;  /* 0x0000000611117c24 */ /* 0x000fd6000f8e0200 */
.L_x_2:
[----:B------:R-:W-:Y:S02]  /*02c0*/  CS2R R8, SRZ ;  /* 0x0000000000087805 */ /* 0x000fe4000001ff00 */
[----:B------:R-:W-:Y:S01]  /*02d0*/  CS2R R10, SRZ ;  /* 0x00000000000a7805 */ /* 0x000fe2000001ff00 */
[----:B------:R-:W-:Y:S01]  /*02e0*/  @!P0 IMAD.WIDE R12, R17, 0x10, R26 ;  /* 0x00000010110c8825 */ /* 0x000fe200078e021a */
[----:B------:R-:W-:-:S04]  /*02f0*/  CS2R R14, SRZ ;  /* 0x00000000000e7805 */ /* 0x000fc8000001ff00 */
[----:B------:R0:W2:Y:S01]  /*0300*/  @!P0 LDG.E.128 R8, desc[UR8][R12.64] ;  /* 0x000000080c088981 */ /* 0x0000a2000c1e1d00 */
[----:B------:R-:W-:Y:S01]  /*0310*/  @!P0 IMAD.WIDE R28, R18, 0x10, R26 ;  /* 0x00000010121c8825 */ /* 0x000fe200078e021a */
[----:B0-----:R-:W-:-:S06]  /*0320*/  CS2R R12, SRZ ;  /* 0x00000000000c7805 */ /* 0x001fcc000001ff00 */
[----:B------:R-:W3:Y:S01]  /*0330*/  @!P0 LDG.E.128 R12, desc[UR8][R28.64] ;  /* 0x000000081c0c8981 */ /* 0x000ee2000c1e1d00 */
[----:B--2--5:R-:W-:Y:S02]  /*0340*/  HFMA2 R25, R4, 1, 1, R8 ;  /* 0x3c003c0004197831 */ /* 0x024fe40000000008 */
[----:B------:R-:W-:Y:S02]  /*0350*/  HADD2 R4, R5, R9 ;  /* 0x0000000905047230 */ /* 0x000fe40000000000 */
[----:B------:R-:W-:Y:S02]  /*0360*/  HFMA2 R5, R6, 1, 1, R10 ;  /* 0x3c003c0006057831 */ /* 0x000fe4000000000a */
[----:B------:R-:W-:Y:S01]  /*0370*/  HADD2 R10, R7, R11 ;  /* 0x0000000b070a7230 */ /* 0x000fe20000000000 */
[----:B------:R-:W-:Y:S01]  /*0380*/  CS2R R6, SRZ ;  /* 0x0000000000067805 */ /* 0x000fe2000001ff00 */
[----:B------:R-:W-:-:S04]  /*0390*/  @!P0 IMAD.WIDE R8, R19, 0x10, R26 ;  /* 0x0000001013088825 */ /* 0x000fc800078e021a */
[----:B---3--:R-:W-:Y:S02]  /*03a0*/  HADD2 R28, R4, R13 ;  /* 0x0000000d041c7230 */ /* 0x008fe40000000000 */
[----:B------:R-:W-:Y:S01]  /*03b0*/  HFMA2 R14, R5, 1, 1, R14 ;  /* 0x3c003c00050e7831 */ /* 0x000fe2000000000e */
[----:B------:R-:W-:Y:S01]  /*03c0*/  CS2R R4, SRZ ;  /* 0x0000000000047805 */ /* 0x000fe2000001ff00 */
[----:B------:R-:W-:Y:S02]  /*03d0*/  HADD2 R15, R10, R15 ;  /* 0x0000000f0a0f7230 */ /* 0x000fe40000000000 */
[----:B------:R-:W-:Y:S01]  /*03e0*/  HFMA2 R25, R25, 1, 1, R12 ;  /* 0x3c003c0019197831 */ /* 0x000fe2000000000c */
[----:B------:R-:W-:Y:S02]  /*03f0*/  CS2R R10, SRZ ;  /* 0x00000000000a7805 */ /* 0x000fe4000001ff00 */
[----:B------:R0:W2:Y:S01]  /*0400*/  @!P0 LDG.E.128 R4, desc[UR8][R8.64] ;  /* 0x0000000808048981 */ /* 0x0000a2000c1e1d00 */
[----:B------:R-:W-:Y:S01]  /*0410*/  @!P0 IMAD.WIDE R12, R20, 0x10, R26 ;  /* 0x00000010140c8825 */ /* 0x000fe200078e021a */
[----:B0-----:R-:W-:-:S06]  /*0420*/  CS2R R8, SRZ ;  /* 0x0000000000087805 */ /* 0x001fcc000001ff00 */
[----:B------:R0:W3:Y:S02]  /*0430*/  @!P0 LDG.E.128 R8, desc[UR8][R12.64] ;  /* 0x000000080c088981 */ /* 0x0000e4000c1e1d00 */
[----:B0-----:R-:W-:-:S04]  /*0440*/  @!P0 IMAD.WIDE R12, R22, 0x10, R26 ;  /* 0x00000010160c8825 */ /* 0x001fc800078e021a */
[----:B--2---:R-:W-:Y:S02]  /*0450*/  HFMA2 R25, R25, 1, 1, R4 ;  /* 0x3c003c0019197831 */ /* 0x004fe40000000004 */
[----:B------:R-:W-:Y:S02]  /*0460*/  HADD2 R4, R28, R5 ;  /* 0x000000051c047230 */ /* 0x000fe40000000000 */
[----:B------:R-:W-:Y:S02]  /*0470*/  HFMA2 R5, R14, 1, 1, R6 ;  /* 0x3c003c000e057831 */ /* 0x000fe40000000006 */
[----:B------:R-:W-:Y:S01]  /*0480*/  HADD2 R28, R15, R7 ;  /* 0x000000070f1c7230 */ /* 0x000fe20000000000 */
[----:B------:R-:W-:Y:S01]  /*0490*/  CS2R R6, SRZ ;  /* 0x0000000000067805 */ /* 0x000fe2000001ff00 */
[----:B---3--:R-:W-:Y:S02]  /*04a0*/  HFMA2 R14, R25, 1, 1, R8 ;  /* 0x3c003c00190e7831 */ /* 0x008fe40000000008 */
[----:B------:R-:W-:-:S02]  /*04b0*/  HADD2 R15, R4, R9 ;  /* 0x00000009040f7230 */ /* 0x000fc40000000000 */
[----:B------:R-:W-:Y:S01]  /*04c0*/  HFMA2 R25, R5, 1, 1, R10 ;  /* 0x3c003c0005197831 */ /* 0x000fe2000000000a */
[----:B------:R-:W-:Y:S01]  /*04d0*/  CS2R R4, SRZ ;  /* 0x0000000000047805 */ /* 0x000fe2000001ff00 */
[----:B------:R-:W-:-:S04]  /*04e0*/  @!P0 IMAD.WIDE R8, R21, 0x10, R26 ;  /* 0x0000001015088825 */ /* 0x000fc800078e021a */
[----:B------:R-:W-:Y:S01]  /*04f0*/  HADD2 R28, R28, R11 ;  /* 0x0000000b1c1c7230 */ /* 0x000fe20000000000 */
[----:B------:R-:W-:Y:S01]  /*0500*/  CS2R R10, SRZ ;  /* 0x00000000000a7805 */ /* 0x000fe2000001ff00 */
[----:B------:R0:W2:Y:S02]  /*0510*/  @!P0 LDG.E.128 R4, desc[UR8][R8.64] ;  /* 0x0000000808048981 */ /* 0x0000a4000c1e1d00 */
        /* <DEDUP_REMOVED lines=8> */
[----:B---3--:R-:W-:Y:S02]  /*05a0*/  HADD2 R15, R4, R9 ;  /* 0x00000009040f7230 */ /* 0x008fe40000000000 */
[----:B------:R-:W-:Y:S01]  /*05b0*/  HFMA2 R14, R29, 1, 1, R8 ;  /* 0x3c003c001d0e7831 */ /* 0x000fe20000000008 */
[----:B------:R-:W-:Y:S01]  /*05c0*/  CS2R R4, SRZ ;  /* 0x0000000000047805 */ /* 0x000fe2000001ff00 */
[----:B------:R-:W-:-:S04]  /*05d0*/  @!P0 IMAD.WIDE R8, R23, 0x10, R26 ;  /* 0x0000001017088825 */ /* 0x000fc800078e021a */
[----:B------:R-:W-:Y:S02]  /*05e0*/  HFMA2 R25, R25, 1, 1, R10 ;  /* 0x3c003c0019197831 */ /* 0x000fe4000000000a */
[----:B------:R-:W-:Y:S01]  /*05f0*/  HADD2 R28, R28, R11 ;  /* 0x0000000b1c1c7230 */ /* 0x000fe20000000000 */
[----:B------:R-:W-:Y:S01]  /*0600*/  CS2R R10, SRZ ;  /* 0x00000000000a7805 */ /* 0x000fe2000001ff00 */
[----:B------:R0:W2:Y:S02]  /*0610*/  @!P0 LDG.E.128 R4, desc[UR8][R8.64] ;  /* 0x0000000808048981 */ /* 0x0000a4000c1e1d00 */
[----:B0-----:R-:W-:-:S06]  /*0620*/  CS2R R8, SRZ ;  /* 0x0000000000087805 */ /* 0x001fcc000001ff00 */
[----:B------:R-:W3:Y:S01]  /*0630*/  @!P0 LDG.E.128 R8, desc[UR8][R12.64] ;  /* 0x000000080c088981 */ /* 0x000ee2000c1e1d00 */
[----:B------:R-:W-:Y:S01]  /*0640*/  UIADD3 UR5, UPT, UPT, UR5, 0x8, URZ ;  /* 0x0000000805057890 */ /* 0x000fe2000fffe0ff */
[----:B------:R-:W-:Y:S02]  /*0650*/  VIADD R16, R16, 0x8 ;  /* 0x0000000810107836 */ /* 0x000fe40000000000 */
[C---:B------:R-:W-:Y:S01]  /*0660*/  IMAD R17, R3.reuse, 0x8, R17 ;  /* 0x0000000803117824 */ /* 0x040fe200078e0211 */
[----:B------:R-:W-:Y:S01]  /*0670*/  UISETP.NE.AND UP0, UPT, UR5, URZ, UPT ;  /* 0x000000ff0500728c */ /* 0x000fe2000bf05270 */
[C---:B------:R-:W-:Y:S02]  /*0680*/  IMAD R18, R3.reuse, 0x8, R18 ;  /* 0x0000000803127824 */ /* 0x040fe400078e0212 */
[C---:B------:R-:W-:Y:S02]  /*0690*/  IMAD R19, R3.reuse, 0x8, R19 ;  /* 0x0000000803137824 */ /* 0x040fe400078e0213 */
[----:B------:R-:W-:-:S02]  /*06a0*/  IMAD R20, R3, 0x8, R20 ;  /* 0x0000000803147824 */ /* 0x000fc400078e0214 */
[C---:B------:R-:W-:Y:S02]  /*06b0*/  IMAD R21, R3.reuse, 0x8, R21 ;  /* 0x0000000803157824 */ /* 0x040fe400078e0215 */
[C---:B------:R-:W-:Y:S02]  /*06c0*/  IMAD R22, R3.reuse, 0x8, R22 ;  /* 0x0000000803167824 */ /* 0x040fe400078e0216 */
[C---:B------:R-:W-:Y:S02]  /*06d0*/  IMAD R23, R3.reuse, 0x8, R23 ;  /* 0x0000000803177824 */ /* 0x040fe400078e0217 */
[----:B------:R-:W-:Y:S02]  /*06e0*/  IMAD R24, R3, 0x8, R24 ;  /* 0x0000000803187824 */ /* 0x000fe400078e0218 */
[----:B--2---:R-:W-:Y:S02]  /*06f0*/  HFMA2 R29, R14, 1, 1, R4 ;  /* 0x3c003c000e1d7831 */ /* 0x004fe40000000004 */
[----:B------:R-:W-:-:S02]  /*0700*/  HADD2 R14, R15, R5 ;  /* 0x000000050f0e7230 */ /* 0x000fc40000000000 */
[----:B------:R-:W-:Y:S02]  /*0710*/  HFMA2 R25, R25, 1, 1, R6 ;  /* 0x3c003c0019197831 */ /* 0x000fe40000000006 */
[----:B------:R-:W-:Y:S02]  /*0720*/  HADD2 R28, R28, R7 ;  /* 0x000000071c1c7230 */ /* 0x000fe40000000000 */
[----:B---3--:R-:W-:Y:S02]  /*0730*/  HFMA2 R4, R29, 1, 1, R8 ;  /* 0x3c003c001d047831 */ /* 0x008fe40000000008 */
[----:B------:R-:W-:Y:S02]  /*0740*/  HADD2 R5, R14, R9 ;  /* 0x000000090e057230 */ /* 0x000fe40000000000 */
[----:B------:R-:W-:Y:S02]  /*0750*/  HFMA2 R6, R25, 1, 1, R10 ;  /* 0x3c003c0019067831 */ /* 0x000fe4000000000a */
[----:B------:R-:W-:Y:S01]  /*0760*/  HADD2 R7, R28, R11 ;  /* 0x0000000b1c077230 */ /* 0x000fe20000000000 */
[----:B------:R-:W-:Y:S06]  /*0770*/  BRA.U UP0, `(.L_x_2) ;  /* 0xfffffff900d07547 */ /* 0x000fec000b83ffff */
[----:B------:R-:W-:-:S07]  /*0780*/  VIADD R24, R16, 0x1 ;  /* 0x0000000110187836 */ /* 0x000fce0000000000 */
.L_x_1:
[----:B------:R-:W-:-:S09]  /*0790*/  ULOP3.LUT UP0, UR5, UR4, 0x7, URZ, 0xc0, !UPT ;  /* 0x0000000704057892 */ /* 0x000fd2000f80c0ff */
[----:B------:R-:W-:Y:S05]  /*07a0*/  BRA.U !UP0, `(.L_x_0) ;  /* 0x00000005084c7547 */ /* 0x000fea000b800000 */
[----:B------:R-:W-:Y:S02]  /*07b0*/  UISETP.GE.U32.AND UP0, UPT, UR5, 0x4, UPT ;  /* 0x000000040500788c */ /* 0x000fe4000bf06070 */
[----:B------:R-:W-:-:S04]  /*07c0*/  ULOP3.LUT UR6, UR4, 0x3, URZ, 0xc0, !UPT ;  /* 0x0000000304067892 */ /* 0x000fc8000f8ec0ff */
[----:B------:R-:W-:-:S03]  /*07d0*/  UISETP.NE.AND UP1, UPT, UR6, URZ, UPT ;  /* 0x000000ff0600728c */ /* 0x000fc6000bf25270 */
[----:B------:R-:W-:Y:S08]  /*07e0*/  BRA.U !UP0, `(.L_x_3) ;  /* 0x0000000108a07547 */ /* 0x000ff0000b800000 */
[CC--:B------:R-:W-:Y:S01]  /*07f0*/  @!P0 IMAD R23, R3.reuse, R24.reuse, R2 ;  /* 0x0000001803178224 */ /* 0x0c0fe200078e0202 */
[----:B------:R-:W-:Y:S02]  /*0800*/  CS2R R8, SRZ ;  /* 0x0000000000087805 */ /* 0x000fe4000001ff00 */
[----:B------:R-:W-:Y:S01]  /*0810*/  CS2R R10, SRZ ;  /* 0x00000000000a7805 */ /* 0x000fe2000001ff00 */
[----:B------:R-:W-:Y:S01]  /*0820*/  @!P0 IMAD R13, R3, R24, R3 ;  /* 0x00000018030d8224 */ /* 0x000fe200078e0203 */
[----:B------:R-:W-:Y:S01]  /*0830*/  CS2R R14, SRZ ;  /* 0x00000000000e7805 */ /* 0x000fe2000001ff00 */
[----:B------:R-:W-:-:S04]  /*0840*/  @!P0 IMAD.WIDE R22, R23, 0x10, R26 ;  /* 0x0000001017168825 */ /* 0x000fc800078e021a */
[----:B------:R-:W-:Y:S01]  /*0850*/  @!P0 IMAD.IADD R29, R2, 0x1, R13 ;  /* 0x00000001021d8824 */ /* 0x000fe200078e020d */
[----:B------:R0:W2:Y:S01]  /*0860*/  @!P0 LDG.E.128 R8, desc[UR8][R22.64] ;  /* 0x0000000816088981 */ /* 0x0000a2000c1e1d00 */
[----:B------:R-:W-:Y:S01]  /*0870*/  CS2R R12, SRZ ;  /* 0x00000000000c7805 */ /* 0x000fe2000001ff00 */
[----:B------:R-:W-:Y:S02]  /*0880*/  @!P0 VIADD R17, R24, 0x2 ;  /* 0x0000000218118836 */ /* 0x000fe40000000000 */
[----:B------:R-:W-:Y:S01]  /*0890*/  @!P0 IMAD.WIDE R28, R29, 0x10, R26 ;  /* 0x000000101d1c8825 */ /* 0x000fe200078e021a */
[----:B------:R-:W-:-:S03]  /*08a0*/  CS2R R18, SRZ ;  /* 0x0000000000127805 */ /* 0x000fc6000001ff00 */
[----:B------:R-:W-:Y:S01]  /*08b0*/  @!P0 IMAD R31, R3, R17, R2 ;  /* 0x00000011031f8224 */ /* 0x000fe200078e0202 */
[----:B------:R1:W3:Y:S01]  /*08c0*/  @!P0 LDG.E.128 R12, desc[UR8][R28.64] ;  /* 0x000000081c0c8981 */ /* 0x0002e2000c1e1d00 */
[----:B------:R-:W-:Y:S01]  /*08d0*/  CS2R R16, SRZ ;  /* 0x0000000000107805 */ /* 0x000fe2000001ff00 */
[----:B------:R-:W-:Y:S02]  /*08e0*/  @!P0 VIADD R21, R24, 0x3 ;  /* 0x0000000318158836 */ /* 0x000fe40000000000 */
[----:B------:R-:W-:Y:S01]  /*08f0*/  @!P0 IMAD.WIDE R30, R31, 0x10, R26 ;  /* 0x000000101f1e8825 */ /* 0x000fe200078e021a */
[----:B0-----:R-:W-:-:S03]  /*0900*/  CS2R R22, SRZ ;  /* 0x0000000000167805 */ /* 0x001fc6000001ff00 */
[----:B------:R-:W-:Y:S01]  /*0910*/  @!P0 IMAD R25, R3, R21, R2 ;  /* 0x0000001503198224 */ /* 0x000fe200078e0202 */
[----:B------:R-:W4:Y:S01]  /*0920*/  @!P0 LDG.E.128 R16, desc[UR8][R30.64] ;  /* 0x000000081e108981 */ /* 0x000f22000c1e1d00 */
[----:B------:R-:W-:Y:S02]  /*0930*/  CS2R R20, SRZ ;  /* 0x0000000000147805 */ /* 0x000fe4000001ff00 */
[----:B-1----:R-:W-:-:S05]  /*0940*/  @!P0 IMAD.WIDE R28, R25, 0x10, R26 ;  /* 0x00000010191c8825 */ /* 0x002fca00078e021a */
[----:B------:R-:W4:Y:S01]  /*0950*/  @!P0 LDG.E.128 R20, desc[UR8][R28.64] ;  /* 0x000000081c148981 */ /* 0x000f22000c1e1d00 */
[----:B------:R-:W-:Y:S02]  /*0960*/  VIADD R24, R24, 0x4 ;  /* 0x0000000418187836 */ /* 0x000fe40000000000 */
[----:B--2--5:R-:W-:Y:S02]  /*0970*/  HFMA2 R25, R4, 1, 1, R8 ;  /* 0x3c003c0004197831 */ /* 0x024fe40000000008 */
[----:B------:R-:W-:Y:S02]  /*0980*/  HADD2 R4, R5, R9 ;  /* 0x0000000905047230 */ /* 0x000fe40000000000 */
[----:B------:R-:W-:Y:S02]  /*0990*/  HFMA2 R5, R6, 1, 1, R10 ;  /* 0x3c003c0006057831 */ /* 0x000fe4000000000a */
[----:B------:R-:W-:Y:S02]  /*09a0*/  HADD2 R6, R7, R11 ;  /* 0x0000000b07067230 */ /* 0x000fe40000000000 */
[----:B---3--:R-:W-:-:S02]  /*09b0*/  HFMA2 R25, R25, 1, 1, R12 ;  /* 0x3c003c0019197831 */ /* 0x008fc4000000000c */
[----:B------:R-:W-:Y:S02]  /*09c0*/  HFMA2 R5, R5, 1, 1, R14 ;  /* 0x3c003c0005057831 */ /* 0x000fe4000000000e */
[----:B------:R-:W-:Y:S02]  /*09d0*/  HADD2 R4, R4, R13 ;  /* 0x0000000d04047230 */ /* 0x000fe40000000000 */
[----:B------:R-:W-:Y:S02]  /*09e0*/  HADD2 R6, R6, R15 ;  /* 0x0000000f06067230 */ /* 0x000fe40000000000 */
[----:B----4-:R-:W-:Y:S02]  /*09f0*/  HFMA2 R25, R25, 1, 1, R16 ;  /* 0x3c003c0019197831 */ /* 0x010fe40000000010 */
[----:B------:R-:W-:Y:S02]  /*0a00*/  HFMA2 R7, R5, 1, 1, R18 ;  /* 0x3c003c0005077831 */ /* 0x000fe40000000012 */
[----:B------:R-:W-:-:S02]  /*0a10*/  HADD2 R8, R4, R17 ;  /* 0x0000001104087230 */ /* 0x000fc40000000000 */
[----:B------:R-:W-:Y:S02]  /*0a20*/  HADD2 R10, R6, R19 ;  /* 0x00000013060a7230 */ /* 0x000fe40000000000 */
[----:B------:R-:W-:Y:S02]  /*0a30*/  HFMA2 R4, R25, 1, 1, R20 ;  /* 0x3c003c0019047831 */ /* 0x000fe40000000014 */
[----:B------:R-:W-:Y:S02]  /*0a40*/  HADD2 R5, R8, R21 ;  /* 0x0000001508057230 */ /* 0x000fe40000000000 */
[----:B------:R-:W-:Y:S02]  /*0a50*/  HFMA2 R6, R7, 1, 1, R22 ;  /* 0x3c003c0007067831 */ /* 0x000fe40000000016 */
[----:B------:R-:W-:-:S07]  /*0a60*/  HADD2 R7, R10, R23 ;  /* 0x000000170a077230 */ /* 0x000fce0000000000 */
.L_x_3:
[----:B------:R-:W-:Y:S05]  /*0a70*/  BRA.U !UP1, `(.L_x_0) ;  /* 0x0000000109987547 */ /* 0x000fea000b800000 */
[----:B------:R-:W-:Y:S02]  /*0a80*/  UISETP.NE.AND UP0, UPT, UR6, 0x1, UPT ;  /* 0x000000010600788c */ /* 0x000fe4000bf05270 */
[----:B------:R-:W-:-:S04]  /*0a90*/  ULOP3.LUT UR4, UR4, 0x1, URZ, 0xc0, !UPT ;  /* 0x0000000104047892 */ /* 0x000fc8000f8ec0ff */
[----:B------:R-:W-:-:S03]  /*0aa0*/  UISETP.NE.U32.AND UP1, UPT, UR4, 0x1, UPT ;  /* 0x000000010400788c */ /* 0x000fc6000bf25070 */
[----:B------:R-:W-:Y:S08]  /*0ab0*/  BRA.U !UP0, `(.L_x_4) ;  /* 0x0000000108507547 */ /* 0x000ff0000b800000 */
[CC--:B------:R-:W-:Y:S01]  /*0ac0*/  @!P0 IMAD R9, R3.reuse, R24.reuse, R3 ;  /* 0x0000001803098224 */ /* 0x0c0fe200078e0203 */
[----:B------:R-:W-:Y:S01]  /*0ad0*/  CS2R R10, SRZ ;  /* 0x00000000000a7805 */ /* 0x000fe2000001ff00 */
[----:B------:R-:W-:Y:S01]  /*0ae0*/  @!P0 IMAD R17, R3, R24, R2 ;  /* 0x0000001803118224 */ /* 0x000fe200078e0202 */
[----:B------:R-:W-:Y:S01]  /*0af0*/  CS2R R12, SRZ ;  /* 0x00000000000c7805 */ /* 0x000fe2000001ff00 */
[----:B------:R-:W-:Y:S01]  /*0b00*/  @!P0 IMAD.IADD R9, R2, 0x1, R9 ;  /* 0x0000000102098824 */ /* 0x000fe200078e0209 */
[----:B------:R-:W-:Y:S01]  /*0b10*/  CS2R R14, SRZ ;  /* 0x00000000000e7805 */ /* 0x000fe2000001ff00 */
[----:B------:R-:W-:-:S04]  /*0b20*/  @!P0 IMAD.WIDE R16, R17, 0x10, R26 ;  /* 0x0000001011108825 */ /* 0x000fc800078e021a */
[----:B------:R-:W-:Y:S01]  /*0b30*/  @!P0 IMAD.WIDE R26, R9, 0x10, R26 ;  /* 0x00000010091a8825 */ /* 0x000fe200078e021a */
[----:B------:R-:W-:-:S04]  /*0b40*/  CS2R R8, SRZ ;  /* 0x0000000000087805 */ /* 0x000fc8000001ff00 */
[----:B------:R-:W2:Y:S04]  /*0b50*/  @!P0 LDG.E.128 R12, desc[UR8][R26.64] ;  /* 0x000000081a0c8981 */ /* 0x000ea8000c1e1d00 */
[----:B------:R-:W3:Y:S01]  /*0b60*/  @!P0 LDG.E.128 R8, desc[UR8][R16.64] ;  /* 0x0000000810088981 */ /* 0x000ee2000c1e1d00 */
[----:B------:R-:W-:Y:S02]  /*0b70*/  VIADD R24, R24, 0x2 ;  /* 0x0000000218187836 */ /* 0x000fe40000000000 */
[----:B---3-5:R-:W-:Y:S02]  /*0b80*/  HFMA2 R19, R4, 1, 1, R8 ;  /* 0x3c003c0004137831 */ /* 0x028fe40000000008 */
[----:B------:R-:W-:Y:S02]  /*0b90*/  HADD2 R8, R5, R9 ;  /* 0x0000000905087230 */ /* 0x000fe40000000000 */
[----:B------:R-:W-:-:S02]  /*0ba0*/  HFMA2 R9, R6, 1, 1, R10 ;  /* 0x3c003c0006097831 */ /* 0x000fc4000000000a */
[----:B------:R-:W-:Y:S02]  /*0bb0*/  HADD2 R10, R7, R11 ;  /* 0x0000000b070a7230 */ /* 0x000fe40000000000 */
[----:B--2---:R-:W-:Y:S02]  /*0bc0*/  HADD2 R5, R8, R13 ;  /* 0x0000000d08057230 */ /* 0x004fe40000000000 */
[----:B------:R-:W-:Y:S02]  /*0bd0*/  HFMA2 R4, R19, 1, 1, R12 ;  /* 0x3c003c0013047831 */ /* 0x000fe4000000000c */
[----:B------:R-:W-:Y:S02]  /*0be0*/  HFMA2 R6, R9, 1, 1, R14 ;  /* 0x3c003c0009067831 */ /* 0x000fe4000000000e */
[----:B------:R-:W-:-:S07]  /*0bf0*/  HADD2 R7, R10, R15 ;  /* 0x0000000f0a077230 */ /* 0x000fce0000000000 */
.L_x_4:
[----:B------:R-:W-:Y:S05]  /*0c00*/  BRA.U UP1, `(.L_x_0) ;  /* 0x0000000101347547 */ /* 0x000fea000b800000 */
[----:B------:R-:W-:Y:S01]  /*0c10*/  BSSY.RECONVERGENT B0, `(.L_x_5) ;  /* 0x0000008000007945 */ /* 0x000fe20003800200 */
[----:B------:R-:W-:Y:S02]  /*0c20*/  CS2R R8, SRZ ;  /* 0x0000000000087805 */ /* 0x000fe4000001ff00 */
[----:B------:R-:W-:Y:S01]  /*0c30*/  CS2R R10, SRZ ;  /* 0x00000000000a7805 */ /* 0x000fe2000001ff00 */
[----:B------:R-:W-:Y:S06]  /*0c40*/  @P0 BRA `(.L_x_6) ;  /* 0x0000000000100947 */ /* 0x000fec0003800000 */
[----:B------:R-:W0:Y:S01]  /*0c50*/  LDC.64 R8, c[0x0][0x380] ;  /* 0x0000e000ff087b82 */ /* 0x000e220000000a00 */
[----:B------:R-:W-:-:S04]  /*0c60*/  IMAD R3, R3, R24, R2 ;  /* 0x0000001803037224 */ /* 0x000fc800078e0202 */
[----:B0-----:R-:W-:-:S06]  /*0c70*/  IMAD.WIDE R8, R3, 0x10, R8 ;  /* 0x0000001003087825 */ /* 0x001fcc00078e0208 */
[----:B------:R-:W5:Y:S02]  /*0c80*/  LDG.E.128 R8, desc[UR8][R8.64] ;  /* 0x0000000808087981 */ /* 0x000f64000c1e1d00 */
.L_x_6:
[----:B------:R-:W-:Y:S05]  /*0c90*/  BSYNC.RECONVERGENT B0 ;  /* 0x0000000000007941 */ /* 0x000fea0003800200 */
.L_x_5:
[----:B-----5:R-:W-:Y:S02]  /*0ca0*/  HFMA2 R4, R4, 1, 1, R8 ;  /* 0x3c003c0004047831 */ /* 0x020fe40000000008 */
[----:B------:R-:W-:Y:S02]  /*0cb0*/  HADD2 R5, R5, R9 ;  /* 0x0000000905057230 */ /* 0x000fe40000000000 */
[----:B------:R-:W-:Y:S02]  /*0cc0*/  HFMA2 R6, R6, 1, 1, R10 ;  /* 0x3c003c0006067831 */ /* 0x000fe4000000000a */
[----:B------:R-:W-:-:S07]  /*0cd0*/  HADD2 R7, R7, R11 ;  /* 0x0000000b07077230 */ /* 0x000fce0000000000 */
.L_x_0:
[----:B------:R-:W0:Y:S02]  /*0ce0*/  LDCU UR4, c[0x0][0x3a0] ;  /* 0x00007400ff0477ac */ /* 0x000e240008000800 */
[----:B0-----:R-:W-:-:S09]  /*0cf0*/  UISETP.NE.AND UP0, UPT, UR4, URZ, UPT ;  /* 0x000000ff0400728c */ /* 0x001fd2000bf05270 */
[----:B------:R-:W-:Y:S05]  /*0d00*/  BRA.U !UP0, `(.L_x_7) ;  /* 0x0000000108307547 */ /* 0x000fea000b800000 */
[----:B------:R-:W-:Y:S01]  /*0d10*/  BSSY.RECONVERGENT B0, `(.L_x_8) ;  /* 0x0000007000007945 */ /* 0x000fe20003800200 */
[----:B------:R-:W-:Y:S02]  /*0d20*/  CS2R R8, SRZ ;  /* 0x0000000000087805 */ /* 0x000fe4000001ff00 */
[----:B------:R-:W-:Y:S01]  /*0d30*/  CS2R R10, SRZ ;  /* 0x00000000000a7805 */ /* 0x000fe2000001ff00 */
[----:B------:R-:W-:Y:S06]  /*0d40*/  @P0 BRA `(.L_x_9) ;  /* 0x00000000000c0947 */ /* 0x000fec0003800000 */
[----:B------:R-:W0:Y:S02]  /*0d50*/  LDC.64 R8, c[0x0][0x3a8] ;  /* 0x0000ea00ff087b82 */ /* 0x000e240000000a00 */
[----:B0-----:R-:W-:-:S06]  /*0d60*/  IMAD.WIDE.U32 R8, R0, 0x10, R8 ;  /* 0x0000001000087825 */ /* 0x001fcc00078e0008 */
[----:B------:R-:W5:Y:S02]  /*0d70*/  LDG.E.128 R8, desc[UR8][R8.64] ;  /* 0x0000000808087981 */ /* 0x000f64000c1e1d00 */
.L_x_9:
[----:B------:R-:W-:Y:S05]  /*0d80*/  BSYNC.RECONVERGENT B0 ;  /* 0x0000000000007941 */ /* 0x000fea0003800200 */
.L_x_8:
[----:B-----5:R-:W-:Y:S02]  /*0d90*/  HFMA2 R4, R4, 1, 1, R8 ;  /* 0x3c003c0004047831 */ /* 0x020fe40000000008 */
[----:B------:R-:W-:Y:S02]  /*0da0*/  HADD2 R5, R5, R9 ;  /* 0x0000000905057230 */ /* 0x000fe40000000000 */
[----:B------:R-:W-:Y:S02]  /*0db0*/  HFMA2 R6, R6, 1, 1, R10 ;  /* 0x3c003c0006067831 */ /* 0x000fe4000000000a */
[----:B------:R-:W-:-:S07]  /*0dc0*/  HADD2 R7, R7, R11 ;  /* 0x0000000b07077230 */ /* 0x000fce0000000000 */
.L_x_7:
[----:B------:R-:W0:Y:S01]  /*0dd0*/  LDCU UR4, c[0x0][0x3b0] ;  /* 0x00007600ff0477ac */ /* 0x000e220008000800 */
[----:B------:R-:W1:Y:S01]  /*0de0*/  LDC.64 R30, c[0x0][0x3c8] ;  /* 0x0000f200ff1e7b82 */ /* 0x000e620000000a00 */
[----:B0-----:R-:W-:Y:S01]  /*0df0*/  UISETP.NE.AND UP0, UPT, UR4, URZ, UPT ;  /* 0x000000ff0400728c */ /* 0x001fe2000bf05270 */
[----:B-1----:R-:W-:-:S04]  /*0e00*/  IMAD.WIDE R8, R2, 0x10, R30 ;  /* 0x0000001002087825 */ /* 0x002fc800078e021e */
[----:B------:R-:W-:-:S04]  /*0e10*/  IMAD.WIDE.U32 R30, R0, 0x10, R30 ;  /* 0x00000010001e7825 */ /* 0x000fc800078e001e */
[----:B------:R-:W-:Y:S05]  /*0e20*/  BRA.U !UP0, `(.L_x_10) ;  /* 0x0000000908a07547 */ /* 0x000fea000b800000 */
[----:B------:R-:W-:-:S09]  /*0e30*/  UISETP.NE.AND UP0, UPT, UR4, 0x1, UPT ;  /* 0x000000010400788c */ /* 0x000fd2000bf05270 */
[----:B------:R-:W-:Y:S05]  /*0e40*/  BRA.U UP0, `(.L_x_11) ;  /* 0x0000000100187547 */ /* 0x000fea000b800000 */
[----:B------:R-:W-:-:S04]  /*0e50*/  PRMT R3, RZ, 0x5410, RZ ;  /* 0x00005410ff037816 */ /* 0x000fc800000000ff */
[-C--:B-----5:R-:W-:Y:S02]  /*0e60*/  VIMNMX.S16x2 R4, PT, PT, R4, R3.reuse, !PT ;  /* 0x0000000304047248 */ /* 0x0a0fe40007fe0300 */
[-C--:B------:R-:W-:Y:S02]  /*0e70*/  VIMNMX.S16x2 R5, PT, PT, R5, R3.reuse, !PT ;  /* 0x0000000305057248 */ /* 0x080fe40007fe0300 */
[-C--:B------:R-:W-:Y:S02]  /*0e80*/  VIMNMX.S16x2 R6, PT, PT, R6, R3.reuse, !PT ;  /* 0x0000000306067248 */ /* 0x080fe40007fe0300 */
[----:B------:R-:W-:Y:S01]  /*0e90*/  VIMNMX.S16x2 R7, PT, PT, R7, R3, !PT ;  /* 0x0000000307077248 */ /* 0x000fe20007fe0300 */
[----:B------:R-:W-:Y:S06]  /*0ea0*/  BRA `(.L_x_12) ;  /* 0x0000001000c07947 */ /* 0x000fec0003800000 */
.L_x_11:
[--C-:B-----5:R-:W-:Y:S01]  /*0eb0*/  HADD2.F32 R10, -RZ, R4.reuse.H0_H0 ;  /* 0x20000004ff0a7230 */ /* 0x120fe20000004100 */
[----:B------:R-:W-:Y:S01]  /*0ec0*/  HSET2.BF.EQ.AND R18, R5, -2.966796875, -2.966796875, PT ;  /* 0xc1efc1ef05127433 */ /* 0x000fe20003802080 */
[----:B------:R-:W-:Y:S01]  /*0ed0*/  HADD2.F32 R11, -RZ, R4.H1_H1 ;  /* 0x30000004ff0b7230 */ /* 0x000fe20000004100 */
[----:B------:R-:W-:Y:S02]  /*0ee0*/  HSET2.BF.EQ.AND R22, R6, -2.615234375, -2.615234375, PT ;  /* 0xc13bc13b06167433 */ /* 0x000fe40003802080 */
[----:B------:R-:W-:Y:S01]  /*0ef0*/  FFMA R13, R10, 1.4426950216293334961, -RZ ;  /* 0x3fb8aa3b0a0d7823 */ /* 0x000fe200000008ff */
[--C-:B------:R-:W-:Y:S02]  /*0f00*/  HADD2.F32 R10, -RZ, R5.reuse.H0_H0 ;  /* 0x20000005ff0a7230 */ /* 0x100fe40000004100 */
[----:B------:R-:W-:Y:S01]  /*0f10*/  FFMA R14, R11, 1.4426950216293334961, -RZ ;  /* 0x3fb8aa3b0b0e7823 */ /* 0x000fe200000008ff */
[----:B------:R-:W-:Y:S01]  /*0f20*/  HADD2.F32 R11, -RZ, R5.H1_H1 ;  /* 0x30000005ff0b7230 */ /* 0x000fe20000004100 */
[----:B------:R-:W-:Y:S01]  /*0f30*/  P2R R3, PR, RZ, 0x1 ;  /* 0x00000001ff037803 */ /* 0x000fe20000000000 */
[----:B------:R-:W-:Y:S01]  /*0f40*/  MUFU.EX2 R13, R13 ;  /* 0x0000000d000d7308 */ /* 0x000fe20000000800 */
[----:B------:R-:W-:Y:S01]  /*0f50*/  FFMA R12, R10, 1.4426950216293334961, -RZ ;  /* 0x3fb8aa3b0a0c7823 */ /* 0x000fe200000008ff */
[C---:B------:R-:W-:Y:S01]  /*0f60*/  HSET2.BF.EQ.AND R10, R4.reuse, 0.007297515869140625, 0.007297515869140625, PT ;  /* 0x1f791f79040a7433 */ /* 0x040fe20003802080 */
[----:B------:R-:W-:Y:S01]  /*0f70*/  FFMA R15, R11, 1.4426950216293334961, -RZ ;  /* 0x3fb8aa3b0b0f7823 */ /* 0x000fe200000008ff */
[----:B------:R-:W-:-:S04]  /*0f80*/  HSET2.BF.EQ.AND R11, R4, 0.0226898193359375, 0.0226898193359375, PT ;  /* 0x25cf25cf040b7433 */ /* 0x000fc80003802080 */
[----:B------:R-:W0:Y:S08]  /*0f90*/  MUFU.EX2 R14, R14 ;  /* 0x0000000e000e7308 */ /* 0x000e300000000800 */
[----:B------:R-:W-:Y:S08]  /*0fa0*/  MUFU.EX2 R12, R12 ;  /* 0x0000000c000c7308 */ /* 0x000ff00000000800 */
[----:B------:R-:W1:Y:S01]  /*0fb0*/  MUFU.EX2 R15, R15 ;  /* 0x0000000f000f7308 */ /* 0x000e620000000800 */
[----:B0-----:R-:W-:-:S02]  /*0fc0*/  F2FP.F16.F32.PACK_AB R16, R14, R13 ;  /* 0x0000000d0e10723e */ /* 0x001fc400000000ff */
[C---:B------:R-:W-:Y:S02]  /*0fd0*/  HSET2.BF.EQ.AND R13, R4.reuse, -2.615234375, -2.615234375, PT ;  /* 0xc13bc13b040d7433 */ /* 0x040fe40003802080 */
[----:B------:R-:W-:Y:S01]  /*0fe0*/  HSET2.BF.EQ.AND R14, R4, -2.966796875, -2.966796875, PT ;  /* 0xc1efc1ef040e7433 */ /* 0x000fe20003802080 */
[----:B------:R-:W-:Y:S02]  /*0ff0*/  HADD2.F32 R4, -RZ, R6.H1_H1 ;  /* 0x30000006ff047230 */ /* 0x000fe40000004100 */
[----:B------:R-:W-:-:S03]  /*1000*/  HFMA2 R10, R10, -0.0009765625, -0.0009765625, R16 ;  /* 0x940094000a0a7831 */ /* 0x000fc60000000010 */
[----:B------:R-:W-:-:S04]  /*1010*/  FFMA R16, R4, 1.4426950216293334961, -RZ ;  /* 0x3fb8aa3b04107823 */ /* 0x000fc800000008ff */
[----:B------:R-:W-:Y:S01]  /*1020*/  MUFU.EX2 R17, R16 ;  /* 0x0000001000117308 */ /* 0x000fe20000000800 */
[----:B------:R-:W-:Y:S01]  /*1030*/  HFMA2 R11, R11, -0.0009765625, -0.0009765625, R10 ;  /* 0x940094000b0b7831 */ /* 0x000fe2000000000a */
[----:B-1----:R-:W-:Y:S01]  /*1040*/  F2FP.F16.F32.PACK_AB R15, R15, R12 ;  /* 0x0000000c0f0f723e */ /* 0x002fe200000000ff */
[----:B------:R-:W-:Y:S01]  /*1050*/  HADD2.F32 R10, -RZ, R6.H0_H0 ;  /* 0x20000006ff0a7230 */ /* 0x000fe20000004100 */
[----:B------:R-:W-:Y:S01]  /*1060*/  HSET2.BF.EQ.AND R12, R5, 0.0226898193359375, 0.0226898193359375, PT ;  /* 0x25cf25cf050c7433 */ /* 0x000fe20003802080 */
[----:B------:R-:W-:-:S03]  /*1070*/  HFMA2 R11, R13, 6.103515625e-05, 6.103515625e-05, R11 ;  /* 0x040004000d0b7831 */ /* 0x000fc6000000000b */
[----:B------:R-:W-:-:S06]  /*1080*/  FFMA R10, R10, 1.4426950216293334961, -RZ ;  /* 0x3fb8aa3b0a0a7823 */ /* 0x000fcc00000008ff */
[----:B------:R-:W0:Y:S01]  /*1090*/  MUFU.EX2 R10, R10 ;  /* 0x0000000a000a7308 */ /* 0x000e220000000800 */
[----:B------:R-:W-:Y:S01]  /*10a0*/  HFMA2 R14, R14, 3.0517578125e-05, 3.0517578125e-05, R11 ;  /* 0x020002000e0e7831 */ /* 0x000fe2000000000b */
[----:B------:R-:W-:-:S03]  /*10b0*/  HSET2.BF.EQ.AND R11, R5, 0.007297515869140625, 0.007297515869140625, PT ;  /* 0x1f791f79050b7433 */ /* 0x000fc60003802080 */
[----:B------:R-:W-:Y:S02]  /*10c0*/  HADD2 R4, R14, 1, 1 ;  /* 0x3c003c000e047430 */ /* 0x000fe40000000000 */
[----:B------:R-:W-:Y:S02]  /*10d0*/  HADD2.F32 R28, -RZ, R14.H0_H0 ;  /* 0x2000000eff1c7230 */ /* 0x000fe40000004100 */
[----:B------:R-:W-:Y:S01]  /*10e0*/  HFMA2 R11, R11, -0.0009765625, -0.0009765625, R15 ;  /* 0x940094000b0b7831 */ /* 0x000fe2000000000f */
[----:B------:R-:W-:Y:S01]  /*10f0*/  HSET2.BF.EQ.AND R15, R5, -2.615234375, -2.615234375, PT ;  /* 0xc13bc13b050f7433 */ /* 0x000fe20003802080 */
[--C-:B------:R-:W-:Y:S02]  /*1100*/  HADD2.F32 R13, -RZ, R4.reuse.H0_H0 ;  /* 0x20000004ff0d7230 */ /* 0x100fe40000004100 */
[----:B------:R-:W-:Y:S01]  /*1110*/  HADD2.F32 R26, -RZ, R4.H1_H1 ;  /* 0x30000004ff1a7230 */ /* 0x000fe20000004100 */
[C---:B------:R-:W-:Y:S01]  /*1120*/  HSET2.BF.EQ.AND R4, R6.reuse, 0.007297515869140625, 0.007297515869140625, PT ;  /* 0x1f791f7906047433 */ /* 0x040fe20003802080 */
[----:B------:R-:W-:Y:S01]  /*1130*/  HADD2.F32 R23, -RZ, R14.H1_H1 ;  /* 0x3000000eff177230 */ /* 0x000fe20000004100 */
[----:B0-----:R-:W-:Y:S01]  /*1140*/  F2FP.F16.F32.PACK_AB R17, R17, R10 ;  /* 0x0000000a1111723e */ /* 0x001fe200000000ff */
[----:B------:R-:W0:Y:S01]  /*1150*/  MUFU.RCP R16, R26 ;  /* 0x0000001a00107308 */ /* 0x000e220000001000 */
[----:B------:R-:W-:Y:S01]  /*1160*/  HSET2.BF.EQ.AND R14, R6, 0.0226898193359375, 0.0226898193359375, PT ;  /* 0x25cf25cf060e7433 */ /* 0x000fe20003802080 */
[----:B------:R-:W-:-:S02]  /*1170*/  HFMA2 R12, R12, -0.0009765625, -0.0009765625, R11 ;  /* 0x940094000c0c7831 */ /* 0x000fc4000000000b */
[----:B------:R-:W-:Y:S01]  /*1180*/  HADD2.F32 R5, -RZ, R7.H0_H0 ;  /* 0x20000007ff057230 */ /* 0x000fe20000004100 */
[----:B------:R-:W-:Y:S01]  /*1190*/  HSET2.BF.EQ.AND R6, R6, -2.966796875, -2.966796875, PT ;  /* 0xc1efc1ef06067433 */ /* 0x000fe20003802080 */
[----:B------:R-:W-:Y:S02]  /*11a0*/  HFMA2 R24, R4, -0.0009765625, -0.0009765625, R17 ;  /* 0x9400940004187831 */ /* 0x000fe40000000011 */
[----:B------:R-:W-:Y:S01]  /*11b0*/  HFMA2 R12, R15, 6.103515625e-05, 6.103515625e-05, R12 ;  /* 0x040004000f0c7831 */ /* 0x000fe2000000000c */
[----:B------:R-:W1:Y:S01]  /*11c0*/  MUFU.RCP R11, R13 ;  /* 0x0000000d000b7308 */ /* 0x000e620000001000 */
[----:B------:R-:W-:Y:S02]  /*11d0*/  HADD2.F32 R15, -RZ, R7.H1_H1 ;  /* 0x30000007ff0f7230 */ /* 0x000fe40000004100 */
[----:B------:R-:W-:Y:S01]  /*11e0*/  FFMA R27, R5, 1.4426950216293334961, -RZ ;  /* 0x3fb8aa3b051b7823 */ /* 0x000fe200000008ff */
[----:B------:R-:W-:Y:S02]  /*11f0*/  HFMA2 R24, R14, -0.0009765625, -0.0009765625, R24 ;  /* 0x940094000e187831 */ /* 0x000fe40000000018 */
[----:B------:R-:W-:Y:S01]  /*1200*/  FFMA R25, R15, 1.4426950216293334961, -RZ ;  /* 0x3fb8aa3b0f197823 */ /* 0x000fe200000008ff */
[----:B0-----:R-:W-:Y:S01]  /*1210*/  FMUL R17, R23, R16 ;  /* 0x0000001017117220 */ /* 0x001fe20000400000 */
[----:B------:R-:W-:Y:S01]  /*1220*/  HFMA2 R18, R18, 3.0517578125e-05, 3.0517578125e-05, R12 ;  /* 0x0200020012127831 */ /* 0x000fe2000000000c */
[----:B------:R-:W-:Y:S01]  /*1230*/  MUFU.EX2 R14, R27 ;  /* 0x0000001b000e7308 */ /* 0x000fe20000000800 */
[----:B------:R-:W-:-:S02]  /*1240*/  HFMA2 R24, R22, 6.103515625e-05, 6.103515625e-05, R24 ;  /* 0x0400040016187831 */ /* 0x000fc40000000018 */
[----:B------:R-:W-:Y:S01]  /*1250*/  HADD2 R10, R18, 1, 1 ;  /* 0x3c003c00120a7430 */ /* 0x000fe20000000000 */
[----:B------:R-:W-:Y:S01]  /*1260*/  F2FP.F16.F32.PACK_AB R5, RZ, R17 ;  /* 0x00000011ff05723e */ /* 0x000fe200000000ff */
[----:B------:R-:W-:Y:S02]  /*1270*/  HADD2.F32 R20, -RZ, R18.H0_H0 ;  /* 0x20000012ff147230 */ /* 0x000fe40000004100 */
[----:B-1----:R-:W-:Y:S01]  /*1280*/  FMUL R12, R28, R11 ;  /* 0x0000000b1c0c7220 */ /* 0x002fe20000400000 */
[--C-:B------:R-:W-:Y:S01]  /*1290*/  HADD2.F32 R19, -RZ, R10.reuse.H0_H0 ;  /* 0x2000000aff137230 */ /* 0x100fe20000004100 */
[----:B------:R-:W-:Y:S01]  /*12a0*/  HSETP2.GT.AND P6, PT, |R5|.H0_H0, RZ.H0_H0, PT ;  /* 0x200000ff05007234 */ /* 0x000fe20003fc4a00 */
[----:B------:R-:W-:Y:S01]  /*12b0*/  MUFU.EX2 R25, R25 ;  /* 0x0000001900197308 */ /* 0x000fe20000000800 */
[----:B------:R-:W-:Y:S01]  /*12c0*/  HADD2.F32 R10, -RZ, R10.H1_H1 ;  /* 0x3000000aff0a7230 */ /* 0x000fe20000004100 */
[----:B------:R-:W-:Y:S01]  /*12d0*/  F2FP.F16.F32.PACK_AB R4, RZ, R12 ;  /* 0x0000000cff04723e */ /* 0x000fe200000000ff */
[----:B------:R-:W-:-:S02]  /*12e0*/  HFMA2 R24, R6, 3.0517578125e-05, 3.0517578125e-05, R24 ;  /* 0x0200020006187831 */ /* 0x000fc40000000018 */
[----:B------:R-:W-:Y:S02]  /*12f0*/  HADD2.F32 R18, -RZ, R18.H1_H1 ;  /* 0x30000012ff127230 */ /* 0x000fe40000004100 */
[C---:B------:R-:W-:Y:S01]  /*1300*/  HSETP2.GEU.AND P1, PT, |R4|.reuse.H0_H0, 8.523464202880859375e-06, 8.523464202880859375e-06, PT ;  /* 0x008f008f04007434 */ /* 0x040fe20003f2ea00 */
[----:B------:R-:W0:Y:S01]  /*1310*/  MUFU.RCP R21, R19 ;  /* 0x0000001300157308 */ /* 0x000e220000001000 */
[----:B------:R-:W-:Y:S01]  /*1320*/  HSETP2.GT.AND P2, PT, |R4|.H0_H0, RZ.H0_H0, PT ;  /* 0x200000ff04007234 */ /* 0x000fe20003f44a00 */
[----:B------:R-:W-:-:S04]  /*1330*/  HADD2 R15, R24, 1, 1 ;  /* 0x3c003c00180f7430 */ /* 0x000fc80000000000 */
[----:B------:R-:W-:Y:S02]  /*1340*/  PLOP3.LUT P2, PT, P1, P2, PT, 0xf2, 0x2f ;  /* 0x00000000002f781c */ /* 0x000fe40000f45e72 */
[----:B------:R-:W-:-:S05]  /*1350*/  HSETP2.GEU.AND P1, PT, |R5|.H0_H0, 8.523464202880859375e-06, 8.523464202880859375e-06, PT ;  /* 0x008f008f05007434 */ /* 0x000fca0003f2ea00 */
[----:B------:R-:W-:Y:S01]  /*1360*/  PLOP3.LUT P6, PT, P1, P6, PT, 0xf2, 0x2f ;  /* 0x00000000002f781c */ /* 0x000fe20000fcde72 */
[----:B0-----:R-:W-:-:S05]  /*1370*/  FMUL R22, R20, R21 ;  /* 0x0000001514167220 */ /* 0x001fca0000400000 */
[----:B------:R-:W-:Y:S01]  /*1380*/  @!P2 FFMA R13, -R13, R12, R28 ;  /* 0x0000000c0d0da223 */ /* 0x000fe2000000011c */
[----:B------:R-:W-:-:S03]  /*1390*/  F2FP.F16.F32.PACK_AB R6, RZ, R22 ;  /* 0x00000016ff06723e */ /* 0x000fc600000000ff */
[----:B------:R-:W-:Y:S01]  /*13a0*/  @!P2 FFMA R11, R11, R13, R12 ;  /* 0x0000000d0b0ba223 */ /* 0x000fe2000000000c */
[--C-:B------:R-:W-:Y:S01]  /*13b0*/  HADD2.F32 R13, -RZ, R15.reuse.H0_H0 ;  /* 0x2000000fff0d7230 */ /* 0x100fe20000004100 */
[----:B------:R-:W0:Y:S01]  /*13c0*/  MUFU.RCP R12, R10 ;  /* 0x0000000a000c7308 */ /* 0x000e220000001000 */
[----:B------:R-:W-:Y:S01]  /*13d0*/  @!P6 FFMA R23, -R26, R17, R23 ;  /* 0x000000111a17e223 */ /* 0x000fe20000000117 */
[C---:B------:R-:W-:Y:S01]  /*13e0*/  HSETP2.GEU.AND P3, PT, |R6|.reuse.H0_H0, 8.523464202880859375e-06, 8.523464202880859375e-06, PT ;  /* 0x008f008f06007434 */ /* 0x040fe20003f6ea00 */
[----:B------:R-:W-:Y:S01]  /*13f0*/  HADD2.F32 R15, -RZ, R15.H1_H1 ;  /* 0x3000000fff0f7230 */ /* 0x000fe20000004100 */
[----:B------:R-:W-:Y:S01]  /*1400*/  HSETP2.GT.AND P1, PT, |R6|.H0_H0, RZ.H0_H0, PT ;  /* 0x200000ff06007234 */ /* 0x000fe20003f24a00 */
[----:B------:R-:W-:Y:S01]  /*1410*/  @!P6 FFMA R16, R16, R23, R17 ;  /* 0x000000171010e223 */ /* 0x000fe20000000011 */
[----:B------:R-:W-:Y:S02]  /*1420*/  F2FP.F16.F32.PACK_AB R26, R25, R14 ;  /* 0x0000000e191a723e */ /* 0x000fe400000000ff */
[----:B------:R-:W-:Y:S01]  /*1430*/  HSET2.BF.EQ.AND R25, R7, 0.007297515869140625, 0.007297515869140625, PT ;  /* 0x1f791f7907197433 */ /* 0x000fe20003802080 */
[----:B------:R-:W1:Y:S01]  /*1440*/  MUFU.RCP R14, R13 ;  /* 0x0000000d000e7308 */ /* 0x000e620000001000 */
[----:B------:R-:W-:-:S02]  /*1450*/  PLOP3.LUT P1, PT, P3, P1, PT, 0xf2, 0x2f ;  /* 0x00000000002f781c */ /* 0x000fc40001f23e72 */
[----:B------:R-:W-:Y:S01]  /*1460*/  HSET2.BF.EQ.AND R23, R7, 0.0226898193359375, 0.0226898193359375, PT ;  /* 0x25cf25cf07177433 */ /* 0x000fe20003802080 */
[----:B------:R-:W-:Y:S01]  /*1470*/  HFMA2 R25, R25, -0.0009765625, -0.0009765625, R26 ;  /* 0x9400940019197831 */ /* 0x000fe2000000001a */
[----:B------:R-:W-:-:S03]  /*1480*/  @!P2 F2FP.F16.F32.PACK_AB R4, RZ, R11 ;  /* 0x0000000bff04a23e */ /* 0x000fc600000000ff */
[----:B------:R-:W2:Y:S06]  /*1490*/  MUFU.RCP R17, R15 ;  /* 0x0000000f00117308 */ /* 0x000eac0000001000 */
[----:B------:R-:W-:Y:S01]  /*14a0*/  @!P1 FFMA R26, -R19, R22, R20 ;  /* 0x00000016131a9223 */ /* 0x000fe20000000114 */
[----:B0-----:R-:W-:Y:S01]  /*14b0*/  FMUL R20, R18, R12 ;  /* 0x0000000c12147220 */ /* 0x001fe20000400000 */
[----:B------:R-:W-:Y:S02]  /*14c0*/  HFMA2 R25, R23, -0.0009765625, -0.0009765625, R25 ;  /* 0x9400940017197831 */ /* 0x000fe40000000019 */
[----:B------:R-:W-:-:S02]  /*14d0*/  HADD2.F32 R19, -RZ, R24.H0_H0 ;  /* 0x20000018ff137230 */ /* 0x000fc40000004100 */
[----:B------:R-:W-:Y:S01]  /*14e0*/  @!P1 FFMA R21, R21, R26, R22 ;  /* 0x0000001a15159223 */ /* 0x000fe20000000016 */
[C---:B------:R-:W-:Y:S01]  /*14f0*/  HSET2.BF.EQ.AND R26, R7.reuse, -2.615234375, -2.615234375, PT ;  /* 0xc13bc13b071a7433 */ /* 0x040fe20003802080 */
[----:B------:R-:W-:Y:S01]  /*1500*/  HADD2.F32 R24, -RZ, R24.H1_H1 ;  /* 0x30000018ff187230 */ /* 0x000fe20000004100 */
[----:B------:R-:W-:Y:S01]  /*1510*/  F2FP.F16.F32.PACK_AB R23, RZ, R20 ;  /* 0x00000014ff17723e */ /* 0x000fe200000000ff */
[----:B-1----:R-:W-:Y:S01]  /*1520*/  FMUL R22, R19, R14 ;  /* 0x0000000e13167220 */ /* 0x002fe20000400000 */
[----:B------:R-:W-:Y:S01]  /*1530*/  HSET2.BF.EQ.AND R7, R7, -2.966796875, -2.966796875, PT ;  /* 0xc1efc1ef07077433 */ /* 0x000fe20003802080 */
[----:B------:R-:W-:Y:S02]  /*1540*/  HFMA2 R25, R26, 6.103515625e-05, 6.103515625e-05, R25 ;  /* 0x040004001a197831 */ /* 0x000fe40000000019 */
[C---:B------:R-:W-:Y:S01]  /*1550*/  HSETP2.GEU.AND P3, PT, |R23|.reuse.H0_H0, 8.523464202880859375e-06, 8.523464202880859375e-06, PT ;  /* 0x008f008f17007434 */ /* 0x040fe20003f6ea00 */
[----:B--2---:R-:W-:Y:S01]  /*1560*/  FMUL R27, R24, R17 ;  /* 0x00000011181b7220 */ /* 0x004fe20000400000 */
[----:B------:R-:W-:-:S02]  /*1570*/  HSETP2.GT.AND P5, PT, |R23|.H0_H0, RZ.H0_H0, PT ;  /* 0x200000ff17007234 */ /* 0x000fc40003fa4a00 */
[----:B------:R-:W-:Y:S02]  /*1580*/  F2FP.F16.F32.PACK_AB R26, RZ, R22 ;  /* 0x00000016ff1a723e */ /* 0x000fe400000000ff */
[----:B------:R-:W-:Y:S02]  /*1590*/  F2FP.F16.F32.PACK_AB R28, RZ, R27 ;  /* 0x0000001bff1c723e */ /* 0x000fe400000000ff */
[----:B------:R-:W-:Y:S01]  /*15a0*/  PLOP3.LUT P5, PT, P3, P5, PT, 0xf2, 0x2f ;  /* 0x00000000002f781c */ /* 0x000fe20001fabe72 */
[----:B------:R-:W-:Y:S01]  /*15b0*/  HFMA2 R7, R7, 3.0517578125e-05, 3.0517578125e-05, R25 ;  /* 0x0200020007077831 */ /* 0x000fe20000000019 */
[C---:B------:R-:W-:Y:S02]  /*15c0*/  HSETP2.GEU.AND P4, PT, |R26|.reuse.H0_H0, 8.523464202880859375e-06, 8.523464202880859375e-06, PT ;  /* 0x008f008f1a007434 */ /* 0x040fe40003f8ea00 */
[----:B------:R-:W-:Y:S02]  /*15d0*/  HSETP2.GT.AND P3, PT, |R26|.H0_H0, RZ.H0_H0, PT ;  /* 0x200000ff1a007234 */ /* 0x000fe40003f64a00 */
[----:B------:R-:W-:-:S02]  /*15e0*/  HSETP2.GT.AND P0, PT, |R28|.H0_H0, RZ.H0_H0, PT ;  /* 0x200000ff1c007234 */ /* 0x000fc40003f04a00 */
[----:B------:R-:W-:Y:S02]  /*15f0*/  @!P1 F2FP.F16.F32.PACK_AB R6, RZ, R21 ;  /* 0x00000015ff06923e */ /* 0x000fe400000000ff */
[----:B------:R-:W-:Y:S02]  /*1600*/  PLOP3.LUT P4, PT, P4, P3, PT, 0xf2, 0x2f ;  /* 0x00000000002f781c */ /* 0x000fe40002787e72 */
[----:B------:R-:W-:Y:S01]  /*1610*/  HSETP2.GEU.AND P3, PT, |R28|.H0_H0, 8.523464202880859375e-06, 8.523464202880859375e-06, PT ;  /* 0x008f008f1c007434 */ /* 0x000fe20003f6ea00 */
[----:B------:R-:W-:Y:S01]  /*1620*/  @!P5 FFMA R25, -R10, R20, R18 ;  /* 0x000000140a19d223 */ /* 0x000fe20000000112 */
[----:B------:R-:W-:-:S03]  /*1630*/  HADD2 R10, R7, 1, 1 ;  /* 0x3c003c00070a7430 */ /* 0x000fc60000000000 */
[----:B------:R-:W-:Y:S01]  /*1640*/  @!P5 FFMA R20, R12, R25, R20 ;  /* 0x000000190c14d223 */ /* 0x000fe20000000014 */
[----:B------:R-:W-:Y:S01]  /*1650*/  PLOP3.LUT P3, PT, P3, P0, PT, 0xf2, 0x2f ;  /* 0x00000000002f781c */ /* 0x000fe20001f61e72 */
[--C-:B------:R-:W-:Y:S02]  /*1660*/  HADD2.F32 R12, -RZ, R10.reuse.H0_H0 ;  /* 0x2000000aff0c7230 */ /* 0x100fe40000004100 */
[----:B------:R-:W-:Y:S01]  /*1670*/  HADD2.F32 R10, -RZ, R10.H1_H1 ;  /* 0x3000000aff0a7230 */ /* 0x000fe20000004100 */
[----:B------:R-:W-:Y:S01]  /*1680*/  @!P5 F2FP.F16.F32.PACK_AB R23, RZ, R20 ;  /* 0x00000014ff17d23e */ /* 0x000fe200000000ff */
[----:B------:R-:W0:Y:S01]  /*1690*/  MUFU.RCP R18, R12 ;  /* 0x0000000c00127308 */ /* 0x000e220000001000 */
[----:B------:R-:W-:-:S04]  /*16a0*/  @!P4 FFMA R19, -R13, R22, R19 ;  /* 0x000000160d13c223 */ /* 0x000fc80000000113 */
[----:B------:R-:W-:-:S03]  /*16b0*/  @!P4 FFMA R19, R14, R19, R22 ;  /* 0x000000130e13c223 */ /* 0x000fc60000000016 */
[----:B------:R-:W1:Y:S01]  /*16c0*/  MUFU.RCP R13, R10 ;  /* 0x0000000a000d7308 */ /* 0x000e620000001000 */
[----:B------:R-:W-:Y:S01]  /*16d0*/  @!P3 FFMA R15, -R15, R27, R24 ;  /* 0x0000001b0f0fb223 */ /* 0x000fe20000000118 */
[----:B------:R-:W-:Y:S01]  /*16e0*/  HADD2.F32 R24, -RZ, R7.H0_H0 ;  /* 0x20000007ff187230 */ /* 0x000fe20000004100 */
[----:B------:R-:W-:Y:S02]  /*16f0*/  PRMT R7, R5, 0x7610, R7 ;  /* 0x0000761005077816 */ /* 0x000fe40000000007 */
[----:B------:R-:W-:Y:S01]  /*1700*/  @!P3 FFMA R15, R17, R15, R27 ;  /* 0x0000000f110fb223 */ /* 0x000fe2000000001b */
[----:B------:R-:W-:Y:S02]  /*1710*/  @!P4 F2FP.F16.F32.PACK_AB R26, RZ, R19 ;  /* 0x00000013ff1ac23e */ /* 0x000fe400000000ff */
[----:B------:R-:W-:Y:S02]  /*1720*/  HADD2.F32 R25, -RZ, R7.H1_H1 ;  /* 0x30000007ff197230 */ /* 0x000fe40000004100 */
[----:B0-----:R-:W-:Y:S01]  /*1730*/  FMUL R5, R24, R18 ;  /* 0x0000001218057220 */ /* 0x001fe20000400000 */
[----:B------:R-:W-:-:S02]  /*1740*/  @!P6 F2FP.F16.F32.PACK_AB R7, RZ, R16 ;  /* 0x00000010ff07e23e */ /* 0x000fc400000000ff */
[----:B------:R-:W-:Y:S02]  /*1750*/  @!P3 F2FP.F16.F32.PACK_AB R28, RZ, R15 ;  /* 0x0000000fff1cb23e */ /* 0x000fe400000000ff */
[----:B------:R-:W-:Y:S02]  /*1760*/  F2FP.F16.F32.PACK_AB R11, RZ, R5 ;  /* 0x00000005ff0b723e */ /* 0x000fe400000000ff */
[----:B------:R-:W-:Y:S01]  /*1770*/  PRMT R4, R4, 0x5410, R7 ;  /* 0x0000541004047816 */ /* 0x000fe20000000007 */
[----:B-1----:R-:W-:Y:S02]  /*1780*/  FMUL R29, R25, R13 ;  /* 0x0000000d191d7220 */ /* 0x002fe40000400000 */
[C---:B------:R-:W-:Y:S02]  /*1790*/  HSETP2.GEU.AND P6, PT, |R11|.reuse.H0_H0, 8.523464202880859375e-06, 8.523464202880859375e-06, PT ;  /* 0x008f008f0b007434 */ /* 0x040fe40003fcea00 */
[----:B------:R-:W-:Y:S02]  /*17a0*/  HSETP2.GT.AND P2, PT, |R11|.H0_H0, RZ.H0_H0, PT ;  /* 0x200000ff0b007234 */ /* 0x000fe40003f44a00 */
[----:B------:R-:W-:-:S03]  /*17b0*/  F2FP.F16.F32.PACK_AB R16, RZ, R29 ;  /* 0x0000001dff10723e */ /* 0x000fc600000000ff */
[----:B------:R-:W-:Y:S02]  /*17c0*/  PLOP3.LUT P2, PT, P6, P2, PT, 0xf2, 0x2f ;  /* 0x00000000002f781c */ /* 0x000fe40003745e72 */
[C---:B------:R-:W-:Y:S02]  /*17d0*/  HSETP2.GEU.AND P6, PT, |R16|.reuse.H0_H0, 8.523464202880859375e-06, 8.523464202880859375e-06, PT ;  /* 0x008f008f10007434 */ /* 0x040fe40003fcea00 */
[----:B------:R-:W-:-:S05]  /*17e0*/  HSETP2.GT.AND P0, PT, |R16|.H0_H0, RZ.H0_H0, PT ;  /* 0x200000ff10007234 */ /* 0x000fca0003f04a00 */
[----:B------:R-:W-:Y:S02]  /*17f0*/  PLOP3.LUT P6, PT, P6, P0, PT, 0xf2, 0x2f ;  /* 0x00000000002f781c */ /* 0x000fe400037c1e72 */
[----:B------:R-:W-:Y:S02]  /*1800*/  ISETP.NE.AND P0, PT, R3, RZ, PT ;  /* 0x000000ff0300720c */ /* 0x000fe40003f05270 */
[----:B------:R-:W-:-:S04]  /*1810*/  @!P2 FFMA R12, -R12, R5, R24 ;  /* 0x000000050c0ca223 */ /* 0x000fc80000000118 */
[----:B------:R-:W-:Y:S01]  /*1820*/  @!P2 FFMA R12, R18, R12, R5 ;  /* 0x0000000c120ca223 */ /* 0x000fe20000000005 */
[----:B------:R-:W-:Y:S02]  /*1830*/  PRMT R5, R6, 0x5410, R23 ;  /* 0x0000541006057816 */ /* 0x000fe40000000017 */
[----:B------:R-:W-:Y:S02]  /*1840*/  PRMT R6, R26, 0x5410, R28 ;  /* 0x000054101a067816 */ /* 0x000fe4000000001c */
[----:B------:R-:W-:Y:S01]  /*1850*/  @!P6 FFMA R10, -R10, R29, R25 ;  /* 0x0000001d0a0ae223 */ /* 0x000fe20000000119 */
[----:B------:R-:W-:-:S03]  /*1860*/  @!P2 F2FP.F16.F32.PACK_AB R11, RZ, R12 ;  /* 0x0000000cff0ba23e */ /* 0x000fc600000000ff */
[----:B------:R-:W-:-:S05]  /*1870*/  @!P6 FFMA R10, R13, R10, R29 ;  /* 0x0000000a0d0ae223 */ /* 0x000fca000000001d */
[----:B------:R-:W-:-:S04]  /*1880*/  @!P6 F2FP.F16.F32.PACK_AB R16, RZ, R10 ;  /* 0x0000000aff10e23e */ /* 0x000fc800000000ff */
[----:B------:R-:W-:Y:S01]  /*1890*/  PRMT R7, R11, 0x5410, R16 ;  /* 0x000054100b077816 */ /* 0x000fe20000000010 */
[----:B------:R-:W-:Y:S06]  /*18a0*/  BRA `(.L_x_12) ;  /* 0x0000000800407947 */ /* 0x000fec0003800000 */
.L_x_10:
[----:B------:R-:W0:Y:S02]  /*18b0*/  LDCU.U8 UR4, c[0x0][0x3b8] ;  /* 0x00007700ff0477ac */ /* 0x000e240008000000 */
[----:B0-----:R-:W-:-:S04]  /*18c0*/  UPRMT UR4, UR4, 0x8880, URZ ;  /* 0x0000888004047896 */ /* 0x001fc800080000ff */
[----:B------:R-:W-:-:S09]  /*18d0*/  UISETP.NE.AND UP0, UPT, UR4, URZ, UPT ;  /* 0x000000ff0400728c */ /* 0x000fd2000bf05270 */
[----:B------:R-:W-:Y:S05]  /*18e0*/  BRA.U !UP0, `(.L_x_13) ;  /* 0x0000000108a47547 */ /* 0x000fea000b800000 */
[----:B------:R-:W0:Y:S01]  /*18f0*/  LDCU.U16 UR5, c[0x0][0x3bc] ;  /* 0x00007780ff0577ac */ /* 0x000e220008000400 */
[C---:B-----5:R-:W-:Y:S02]  /*1900*/  PRMT R10, R5.reuse, 0x7632, R10 ;  /* 0x00007632050a7816 */ /* 0x060fe4000000000a */
[----:B------:R-:W-:Y:S01]  /*1910*/  PRMT R12, R6, 0x7632, R12 ;  /* 0x00007632060c7816 */ /* 0x000fe2000000000c */
[----:B------:R-:W1:Y:S01]  /*1920*/  LDCU.U16 UR4, c[0x0][0x3bc] ;  /* 0x00007780ff0477ac */ /* 0x000e620008000400 */
[----:B------:R-:W2:Y:S01]  /*1930*/  LDCU.U16 UR6, c[0x0][0x3b4] ;  /* 0x00007680ff0677ac */ /* 0x000ea20008000400 */
[----:B0-----:R-:W-:Y:S02]  /*1940*/  HSETP2.GT.AND P5, P1, R5, UR5.H0_H0, PT ;  /* 0x2000000505007e34 */ /* 0x001fe4000b9a4000 */
[----:B------:R-:W-:Y:S01]  /*1950*/  HSETP2.GT.AND P6, P2, R6, UR5.H0_H0, PT ;  /* 0x2000000506007e34 */ /* 0x000fe2000bac4000 */
[----:B-1----:R-:W-:Y:S01]  /*1960*/  IMAD.U32 R3, RZ, RZ, UR4 ;  /* 0x00000004ff037e24 */ /* 0x002fe2000f8e00ff */
[----:B------:R-:W-:Y:S01]  /*1970*/  HSETP2.GT.AND P3, P4, R7, UR5.H0_H0, PT ;  /* 0x2000000507007e34 */ /* 0x000fe2000bc64000 */
[----:B------:R-:W0:Y:S03]  /*1980*/  LDCU.U16 UR4, c[0x0][0x3b4] ;  /* 0x00007680ff0477ac */ /* 0x000e260008000400 */
[----:B------:R-:W-:-:S02]  /*1990*/  SEL R11, R5, R3, !P5 ;  /* 0x00000003050b7207 */ /* 0x000fc40006800000 */
[-C--:B------:R-:W-:Y:S02]  /*19a0*/  SEL R13, R6, R3.reuse, !P6 ;  /* 0x00000003060d7207 */ /* 0x080fe40007000000 */
[----:B------:R-:W-:Y:S02]  /*19b0*/  HSETP2.GT.AND P5, P6, R4, UR5.H0_H0, PT ;  /* 0x2000000504007e34 */ /* 0x000fe4000bea4000 */
[----:B------:R-:W-:Y:S02]  /*19c0*/  PRMT R6, R4, 0x7632, R6 ;  /* 0x0000763204067816 */ /* 0x000fe40000000006 */
[-C--:B------:R-:W-:Y:S02]  /*19d0*/  SEL R10, R10, R3.reuse, !P1 ;  /* 0x000000030a0a7207 */ /* 0x080fe40004800000 */
[----:B------:R-:W-:Y:S02]  /*19e0*/  SEL R5, R6, R3, !P6 ;  /* 0x0000000306057207 */ /* 0x000fe40007000000 */
[----:B------:R-:W-:-:S02]  /*19f0*/  PRMT R6, R11, 0x5410, R10 ;  /* 0x000054100b067816 */ /* 0x000fc4000000000a */
[-C--:B------:R-:W-:Y:S02]  /*1a00*/  SEL R12, R12, R3.reuse, !P2 ;  /* 0x000000030c0c7207 */ /* 0x080fe40005000000 */
[-C--:B------:R-:W-:Y:S02]  /*1a10*/  SEL R4, R4, R3.reuse, !P5 ;  /* 0x0000000304047207 */ /* 0x080fe40006800000 */
[----:B--2---:R-:W-:Y:S02]  /*1a20*/  HSETP2.GEU.AND P5, P6, R6, UR6.H0_H0, PT ;  /* 0x2000000606007e34 */ /* 0x004fe4000beae000 */
[----:B------:R-:W-:Y:S02]  /*1a30*/  PRMT R6, R13, 0x5410, R12 ;  /* 0x000054100d067816 */ /* 0x000fe4000000000c */
[C---:B------:R-:W-:Y:S02]  /*1a40*/  SEL R14, R7.reuse, R3, !P3 ;  /* 0x00000003070e7207 */ /* 0x040fe40005800000 */
[----:B------:R-:W-:-:S02]  /*1a50*/  @!P4 PRMT R3, R7, 0x7632, R3 ;  /* 0x000076320703c816 */ /* 0x000fc40000000003 */
[----:B------:R-:W-:Y:S02]  /*1a60*/  HSETP2.GEU.AND P4, P3, R6, UR6.H0_H0, PT ;  /* 0x2000000606007e34 */ /* 0x000fe4000bb8e000 */
[----:B------:R-:W-:Y:S02]  /*1a70*/  PRMT R6, R4, 0x5410, R5 ;  /* 0x0000541004067816 */ /* 0x000fe40000000005 */
[----:B0-----:R-:W-:Y:S02]  /*1a80*/  SEL R11, R11, UR4, P5 ;  /* 0x000000040b0b7c07 */ /* 0x001fe4000a800000 */
[----:B------:R-:W-:Y:S02]  /*1a90*/  SEL R10, R10, UR4, P6 ;  /* 0x000000040a0a7c07 */ /* 0x000fe4000b000000 */
[----:B------:R-:W-:Y:S02]  /*1aa0*/  HSETP2.GEU.AND P2, P1, R6, UR6.H0_H0, PT ;  /* 0x2000000606007e34 */ /* 0x000fe4000b94e000 */
[----:B------:R-:W-:-:S03]  /*1ab0*/  PRMT R6, R14, 0x5410, R3 ;  /* 0x000054100e067816 */ /* 0x000fc60000000003 */
[----:B------:R-:W-:Y:S02]  /*1ac0*/  SEL R4, R4, UR4, P2 ;  /* 0x0000000404047c07 */ /* 0x000fe40009000000 */
[----:B------:R-:W-:Y:S02]  /*1ad0*/  HSETP2.GEU.AND P5, P6, R6, UR6.H0_H0, PT ;  /* 0x2000000606007e34 */ /* 0x000fe4000beae000 */
[----:B------:R-:W-:Y:S02]  /*1ae0*/  SEL R6, R13, UR4, P4 ;  /* 0x000000040d067c07 */ /* 0x000fe4000a000000 */
[----:B------:R-:W-:Y:S02]  /*1af0*/  SEL R7, R5, UR4, P1 ;  /* 0x0000000405077c07 */ /* 0x000fe40008800000 */
[----:B------:R-:W-:Y:S02]  /*1b00*/  SEL R13, R12, UR4, P3 ;  /* 0x000000040c0d7c07 */ /* 0x000fe40009800000 */
[----:B------:R-:W-:-:S02]  /*1b10*/  SEL R14, R14, UR4, P5 ;  /* 0x000000040e0e7c07 */ /* 0x000fc4000a800000 */
[----:B------:R-:W-:Y:S02]  /*1b20*/  SEL R3, R3, UR4, P6 ;  /* 0x0000000403037c07 */ /* 0x000fe4000b000000 */
[----:B------:R-:W-:Y:S02]  /*1b30*/  PRMT R4, R4, 0x5410, R7 ;  /* 0x0000541004047816 */ /* 0x000fe40000000007 */
[----:B------:R-:W-:Y:S02]  /*1b40*/  PRMT R5, R11, 0x5410, R10 ;  /* 0x000054100b057816 */ /* 0x000fe4000000000a */
[----:B------:R-:W-:Y:S02]  /*1b50*/  PRMT R6, R6, 0x5410, R13 ;  /* 0x0000541006067816 */ /* 0x000fe4000000000d */
[----:B------:R-:W-:Y:S01]  /*1b60*/  PRMT R7, R14, 0x5410, R3 ;  /* 0x000054100e077816 */ /* 0x000fe20000000003 */
[----:B------:R-:W-:Y:S06]  /*1b70*/  BRA `(.L_x_12) ;  /* 0x00000004008c7947 */ /* 0x000fec0003800000 */
.L_x_13:
[----:B------:R-:W0:Y:S01]  /*1b80*/  LDC R12, c[0x0][0x3c0] ;  /* 0x0000f000ff0c7b82 */ /* 0x000e220000000800 */
[----:B------:R-:W-:-:S05]  /*1b90*/  IMAD.MOV.U32 R3, RZ, RZ, -0x2 ;  /* 0xfffffffeff037424 */ /* 0x000fca00078e00ff */
[----:B0-----:R-:W-:-:S05]  /*1ba0*/  VIADDMNMX.U32 R3, R12, R3, 0x2, PT ;  /* 0x000000020c037446 */ /* 0x001fca0003800003 */
[----:B------:R-:W-:-:S04]  /*1bb0*/  IMAD.SHL.U32 R3, R3, 0x4, RZ ;  /* 0x0000000403037824 */ /* 0x000fc800078e00ff */
[----:B------:R-:W0:Y:S02]  /*1bc0*/  LDC R10, c[0x2][R3] ;  /* 0x00800000030a7b82 */ /* 0x000e240000000800 */
[----:B0-----:R-:W-:-:S04]  /*1bd0*/  SHF.R.S32.HI R11, RZ, 0x1f, R10 ;  /* 0x0000001fff0b7819 */ /* 0x001fc8000001140a */
.L_x_30:
[----:B------:R-:W-:Y:S05]  /*1be0*/  BRX R10 -0x1bf0                                                                                   (*"BRANCH_TARGETS .L_x_31,.L_x_32,.L_x_33"*) ;  /* 0xffffffe40a047949 */ /* 0x000fea000383ffff */
.L_x_33:
[----:B------:R-:W-:-:S13]  /*1bf0*/  ISETP.NE.AND P1, PT, R12, 0x1, PT ;  /* 0x000000010c00780c */ /* 0x000fda0003f25270 */
[----:B------:R-:W-:Y:S05]  /*1c00*/  @P1 BRA `(.L_x_12) ;  /* 0x0000000400681947 */ /* 0x000fea0003800000 */
[----:B-----5:R-:W-:Y:S01]  /*1c10*/  HSETP2.GEU.AND P3, PT, R5.H0_H0, RZ.H0_H0, PT ;  /* 0x200000ff05007234 */ /* 0x020fe20003f6e800 */
[----:B------:R-:W-:Y:S01]  /*1c20*/  BSSY.RECONVERGENT B0, `(.L_x_14) ;  /* 0x0000021000007945 */ /* 0x000fe20003800200 */
[----:B------:R-:W-:Y:S02]  /*1c30*/  HSETP2.GEU.AND P2, PT, R4.H0_H0, RZ.H0_H0, PT ;  /* 0x200000ff04007234 */ /* 0x000fe40003f4e800 */
[----:B------:R-:W-:Y:S02]  /*1c40*/  HSETP2.GEU.AND P4, PT, R6.H0_H0, RZ.H0_H0, PT ;  /* 0x200000ff06007234 */ /* 0x000fe40003f8e800 */
[----:B------:R-:W-:-:S07]  /*1c50*/  HSETP2.GEU.AND P1, PT, R7.H0_H0, RZ.H0_H0, PT ;  /* 0x200000ff07007234 */ /* 0x000fce0003f2e800 */
[----:B------:R-:W0:Y:S08]  /*1c60*/  @!P3 LDC.U16 R10, c[0x0][0x400] ;  /* 0x00010000ff0abb82 */ /* 0x000e300000000400 */
[----:B------:R-:W1:Y:S08]  /*1c70*/  @!P2 LDC.U16 R3, c[0x0][0x400] ;  /* 0x00010000ff03ab82 */ /* 0x000e700000000400 */
[----:B------:R-:W2:Y:S01]  /*1c80*/  @!P4 LDC.U16 R11, c[0x0][0x400] ;  /* 0x00010000ff0bcb82 */ /* 0x000ea20000000400 */
[----:B0-----:R-:W-:-:S05]  /*1c90*/  @!P3 HMUL2 R10, R5.H0_H0, R10.H0_H0 ;  /* 0x2000000a050ab232 */ /* 0x001fca0000000800 */
[----:B------:R-:W-:Y:S02]  /*1ca0*/  @!P3 PRMT R5, R10, 0x7610, R5 ;  /* 0x000076100a05b816 */ /* 0x000fe40000000005 */
[----:B------:R-:W0:Y:S01]  /*1cb0*/  @!P1 LDC.U16 R10, c[0x0][0x400] ;  /* 0x00010000ff0a9b82 */ /* 0x000e220000000400 */
[----:B-1----:R-:W-:Y:S02]  /*1cc0*/  @!P2 HMUL2 R3, R4.H0_H0, R3.H0_H0 ;  /* 0x200000030403a232 */ /* 0x002fe40000000800 */
[----:B------:R-:W-:-:S03]  /*1cd0*/  HSETP2.GEU.AND P3, PT, R5.H1_H1, RZ.H0_H0, PT ;  /* 0x200000ff05007234 */ /* 0x000fc60003f6ec00 */
[----:B------:R-:W-:Y:S01]  /*1ce0*/  @!P2 PRMT R4, R3, 0x7610, R4 ;  /* 0x000076100304a816 */ /* 0x000fe20000000004 */
[----:B--2---:R-:W-:-:S04]  /*1cf0*/  @!P4 HMUL2 R11, R6.H0_H0, R11.H0_H0 ;  /* 0x2000000b060bc232 */ /* 0x004fc80000000800 */
[----:B------:R-:W-:Y:S02]  /*1d00*/  HSETP2.GEU.AND P2, PT, R4.H1_H1, RZ.H0_H0, PT ;  /* 0x200000ff04007234 */ /* 0x000fe40003f4ec00 */
[----:B------:R-:W-:-:S03]  /*1d10*/  @!P4 PRMT R6, R11, 0x7610, R6 ;  /* 0x000076100b06c816 */ /* 0x000fc60000000006 */
[----:B------:R-:W1:Y:S02]  /*1d20*/  @!P3 LDC.U16 R12, c[0x0][0x400] ;  /* 0x00010000ff0cbb82 */ /* 0x000e640000000400 */
[----:B------:R-:W-:-:S06]  /*1d30*/  HSETP2.GEU.AND P4, PT, R6.H1_H1, RZ.H0_H0, PT ;  /* 0x200000ff06007234 */ /* 0x000fcc0003f8ec00 */
[----:B------:R-:W2:Y:S01]  /*1d40*/  @!P2 LDC.U16 R3, c[0x0][0x400] ;  /* 0x00010000ff03ab82 */ /* 0x000ea20000000400 */
[----:B0-----:R-:W-:-:S05]  /*1d50*/  @!P1 HMUL2 R10, R7.H0_H0, R10.H0_H0 ;  /* 0x2000000a070a9232 */ /* 0x001fca0000000800 */
[----:B------:R-:W-:Y:S02]  /*1d60*/  @!P1 PRMT R7, R10, 0x7610, R7 ;  /* 0x000076100a079816 */ /* 0x000fe40000000007 */
[----:B------:R-:W0:Y:S03]  /*1d70*/  @!P4 LDC.U16 R11, c[0x0][0x400] ;  /* 0x00010000ff0bcb82 */ /* 0x000e260000000400 */
[----:B------:R-:W-:Y:S01]  /*1d80*/  HSETP2.GEU.AND P1, PT, R7.H1_H1, RZ.H0_H0, PT ;  /* 0x200000ff07007234 */ /* 0x000fe20003f2ec00 */
[----:B-1----:R-:W-:-:S05]  /*1d90*/  @!P3 HMUL2 R10, R5.H1_H1, R12.H0_H0 ;  /* 0x2000000c050ab232 */ /* 0x002fca0000000c00 */
[----:B------:R-:W-:Y:S01]  /*1da0*/  @!P3 PRMT R5, R5, 0x5410, R10 ;  /* 0x000054100505b816 */ /* 0x000fe2000000000a */
[----:B--2---:R-:W-:-:S05]  /*1db0*/  @!P2 HMUL2 R3, R4.H1_H1, R3.H0_H0 ;  /* 0x200000030403a232 */ /* 0x004fca0000000c00 */
[----:B------:R-:W-:Y:S01]  /*1dc0*/  @!P2 PRMT R4, R4, 0x5410, R3 ;  /* 0x000054100404a816 */ /* 0x000fe20000000003 */
[----:B0-----:R-:W-:-:S05]  /*1dd0*/  @!P4 HMUL2 R11, R6.H1_H1, R11.H0_H0 ;  /* 0x2000000b060bc232 */ /* 0x001fca0000000c00 */
[----:B------:R-:W-:Y:S01]  /*1de0*/  @!P4 PRMT R6, R6, 0x5410, R11 ;  /* 0x000054100606c816 */ /* 0x000fe2000000000b */
[----:B------:R-:W-:Y:S06]  /*1df0*/  @P1 BRA `(.L_x_15) ;  /* 0x00000000000c1947 */ /* 0x000fec0003800000 */
[----:B------:R-:W0:Y:S02]  /*1e00*/  LDCU.U16 UR4, c[0x0][0x400] ;  /* 0x00008000ff0477ac */ /* 0x000e240008000400 */
[----:B0-----:R-:W-:-:S05]  /*1e10*/  HMUL2 R3, R7.H1_H1, UR4.H0_H0 ;  /* 0x2000000407037c32 */ /* 0x001fca0008000c00 */
[----:B------:R-:W-:-:S07]  /*1e20*/  PRMT R7, R7, 0x5410, R3 ;  /* 0x0000541007077816 */ /* 0x000fce0000000003 */
.L_x_15:
[----:B------:R-:W-:Y:S05]  /*1e30*/  BSYNC.RECONVERGENT B0 ;  /* 0x0000000000007941 */ /* 0x000fea0003800200 */
.L_x_14:
[----:B------:R-:W-:Y:S05]  /*1e40*/  BRA `(.L_x_12) ;  /* 0x0000000000d87947 */ /* 0x000fea0003800000 */
.L_x_31:
[----:B------:R-:W2:Y:S01]  /*1e50*/  LDG.E.128 R12, desc[UR8][R30.64] ;  /* 0x000000081e0c7981 */ /* 0x000ea2000c1e1d00 */
[----:B-----5:R-:W-:Y:S01]  /*1e60*/  HSETP2.GEU.AND P2, PT, R4.H0_H0, RZ.H0_H0, PT ;  /* 0x200000ff04007234 */ /* 0x020fe20003f4e800 */
[----:B------:R-:W-:Y:S01]  /*1e70*/  BSSY.RECONVERGENT B0, `(.L_x_16) ;  /* 0x0000019000007945 */ /* 0x000fe20003800200 */
[----:B------:R-:W-:Y:S02]  /*1e80*/  HSETP2.GEU.AND P3, PT, R5.H0_H0, RZ.H0_H0, PT ;  /* 0x200000ff05007234 */ /* 0x000fe40003f6e800 */
[----:B------:R-:W-:Y:S02]  /*1e90*/  HSETP2.GEU.AND P4, PT, R6.H0_H0, RZ.H0_H0, PT ;  /* 0x200000ff06007234 */ /* 0x000fe40003f8e800 */
[----:B------:R-:W-:-:S07]  /*1ea0*/  HSETP2.GEU.AND P1, PT, R7.H0_H0, RZ.H0_H0, PT ;  /* 0x200000ff07007234 */ /* 0x000fce0003f2e800 */
[----:B--2---:R-:W-:Y:S02]  /*1eb0*/  @!P2 HMUL2 R3, R4.H0_H0, R12.H0_H0 ;  /* 0x2000000c0403a232 */ /* 0x004fe40000000800 */
[----:B------:R-:W-:Y:S02]  /*1ec0*/  @!P3 HMUL2 R10, R5.H0_H0, R13.H0_H0 ;  /* 0x2000000d050ab232 */ /* 0x000fe40000000800 */
[----:B------:R-:W-:Y:S01]  /*1ed0*/  @!P4 HMUL2 R11, R6.H0_H0, R14.H0_H0 ;  /* 0x2000000e060bc232 */ /* 0x000fe20000000800 */
[----:B------:R-:W-:Y:S01]  /*1ee0*/  @!P2 PRMT R4, R3, 0x7610, R4 ;  /* 0x000076100304a816 */ /* 0x000fe20000000004 */
[----:B------:R-:W-:Y:S01]  /*1ef0*/  @!P1 HMUL2 R3, R7.H0_H0, R15.H0_H0 ;  /* 0x2000000f07039232 */ /* 0x000fe20000000800 */
[----:B------:R-:W-:Y:S02]  /*1f00*/  @!P3 PRMT R5, R10, 0x7610, R5 ;  /* 0x000076100a05b816 */ /* 0x000fe40000000005 */
[----:B------:R-:W-:Y:S02]  /*1f10*/  @!P4 PRMT R6, R11, 0x7610, R6 ;  /* 0x000076100b06c816 */ /* 0x000fe40000000006 */
[----:B------:R-:W-:-:S02]  /*1f20*/  @!P1 PRMT R7, R3, 0x7610, R7 ;  /* 0x0000761003079816 */ /* 0x000fc40000000007 */
[----:B------:R-:W-:Y:S02]  /*1f30*/  HSETP2.GEU.AND P2, PT, R4.H1_H1, RZ.H0_H0, PT ;  /* 0x200000ff04007234 */ /* 0x000fe40003f4ec00 */
[----:B------:R-:W-:Y:S02]  /*1f40*/  HSETP2.GEU.AND P3, PT, R5.H1_H1, RZ.H0_H0, PT ;  /* 0x200000ff05007234 */ /* 0x000fe40003f6ec00 */
[----:B------:R-:W-:Y:S02]  /*1f50*/  HSETP2.GEU.AND P4, PT, R6.H1_H1, RZ.H0_H0, PT ;  /* 0x200000ff06007234 */ /* 0x000fe40003f8ec00 */
[----:B------:R-:W-:-:S07]  /*1f60*/  HSETP2.GEU.AND P1, PT, R7.H1_H1, RZ.H0_H0, PT ;  /* 0x200000ff07007234 */ /* 0x000fce0003f2ec00 */
[----:B------:R-:W-:Y:S02]  /*1f70*/  @!P2 HMUL2 R12, R4.H1_H1, R12.H1_H1 ;  /* 0x3000000c040ca232 */ /* 0x000fe40000000c00 */
[----:B------:R-:W-:Y:S02]  /*1f80*/  @!P3 HMUL2 R13, R5.H1_H1, R13.H1_H1 ;  /* 0x3000000d050db232 */ /* 0x000fe40000000c00 */
[----:B------:R-:W-:Y:S01]  /*1f90*/  @!P4 HMUL2 R3, R6.H1_H1, R14.H1_H1 ;  /* 0x3000000e0603c232 */ /* 0x000fe20000000c00 */
[----:B------:R-:W-:Y:S02]  /*1fa0*/  @!P2 PRMT R4, R4, 0x5410, R12 ;  /* 0x000054100404a816 */ /* 0x000fe4000000000c */
[----:B------:R-:W-:Y:S02]  /*1fb0*/  @!P3 PRMT R5, R5, 0x5410, R13 ;  /* 0x000054100505b816 */ /* 0x000fe4000000000d */
[----:B------:R-:W-:Y:S01]  /*1fc0*/  @!P4 PRMT R6, R6, 0x5410, R3 ;  /* 0x000054100606c816 */ /* 0x000fe20000000003 */
[----:B------:R-:W-:Y:S06]  /*1fd0*/  @P1 BRA `(.L_x_17) ;  /* 0x0000000000081947 */ /* 0x000fec0003800000 */
[----:B------:R-:W-:-:S05]  /*1fe0*/  HMUL2 R15, R7.H1_H1, R15.H1_H1 ;  /* 0x3000000f070f7232 */ /* 0x000fca0000000c00 */
[----:B------:R-:W-:-:S07]  /*1ff0*/  PRMT R7, R7, 0x5410, R15 ;  /* 0x0000541007077816 */ /* 0x000fce000000000f */
.L_x_17:
[----:B------:R-:W-:Y:S05]  /*2000*/  BSYNC.RECONVERGENT B0 ;  /* 0x0000000000007941 */ /* 0x000fea0003800200 */
.L_x_16:
[----:B------:R-:W-:Y:S05]  /*2010*/  BRA `(.L_x_12) ;  /* 0x0000000000647947 */ /* 0x000fea0003800000 */
.L_x_32:
[----:B------:R-:W2:Y:S01]  /*2020*/  LDG.E.128 R12, desc[UR8][R8.64] ;  /* 0x00000008080c7981 */ /* 0x000ea2000c1e1d00 */
[----:B-----5:R-:W-:Y:S02]  /*2030*/  HSETP2.GEU.AND P1, PT, R4.H0_H0, RZ.H0_H0, PT ;  /* 0x200000ff04007234 */ /* 0x020fe40003f2e800 */
        /* <DEDUP_REMOVED lines=18> */
[----:B------:R-:W-:Y:S01]  /*2160*/  @!P1 PRMT R4, R4, 0x5410, R12 ;  /* 0x0000541004049816 */ /* 0x000fe2000000000c */
[----:B------:R-:W-:Y:S01]  /*2170*/  @!P4 HMUL2 R15, R7.H1_H1, R15.H1_H1 ;  /* 0x3000000f070fc232 */ /* 0x000fe20000000c00 */
[----:B------:R-:W-:Y:S02]  /*2180*/  @!P2 PRMT R5, R5, 0x5410, R13 ;  /* 0x000054100505a816 */ /* 0x000fe4000000000d */
[----:B------:R-:W-:Y:S02]  /*2190*/  @!P3 PRMT R6, R6, 0x5410, R3 ;  /* 0x000054100606b816 */ /* 0x000fe40000000003 */
[----:B------:R-:W-:-:S07]  /*21a0*/  @!P4 PRMT R7, R7, 0x5410, R15 ;  /* 0x000054100707c816 */ /* 0x000fce000000000f */
.L_x_12:
[----:B------:R-:W0:Y:S02]  /*21b0*/  LDCU.U8 UR4, c[0x0][0x3d0] ;  /* 0x00007a00ff0477ac */ /* 0x000e240008000000 */
[----:B0-----:R-:W-:-:S04]  /*21c0*/  UPRMT UR4, UR4, 0x8880, URZ ;  /* 0x0000888004047896 */ /* 0x001fc800080000ff */
[----:B------:R-:W-:-:S09]  /*21d0*/  UISETP.NE.AND UP0, UPT, UR4, URZ, UPT ;  /* 0x000000ff0400728c */ /* 0x000fd2000bf05270 */
[----:B------:R-:W-:Y:S05]  /*21e0*/  BRA.U !UP0, `(.L_x_18) ;  /* 0x0000000108307547 */ /* 0x000fea000b800000 */
[----:B------:R-:W-:Y:S01]  /*21f0*/  BSSY.RECONVERGENT B0, `(.L_x_19) ;  /* 0x0000007000007945 */ /* 0x000fe20003800200 */
[----:B------:R-:W-:Y:S02]  /*2200*/  CS2R R14, SRZ ;  /* 0x00000000000e7805 */ /* 0x000fe4000001ff00 */
[----:B------:R-:W-:Y:S01]  /*2210*/  CS2R R12, SRZ ;  /* 0x00000000000c7805 */ /* 0x000fe2000001ff00 */
[----:B------:R-:W-:Y:S06]  /*2220*/  @P0 BRA `(.L_x_20) ;  /* 0x00000000000c0947 */ /* 0x000fec0003800000 */
[----:B------:R-:W0:Y:S02]  /*2230*/  LDC.64 R10, c[0x0][0x3d8] ;  /* 0x0000f600ff0a7b82 */ /* 0x000e240000000a00 */
[----:B0-----:R-:W-:-:S05]  /*2240*/  IMAD.WIDE R10, R2, 0x10, R10 ;  /* 0x00000010020a7825 */ /* 0x001fca00078e020a */
[----:B------:R0:W5:Y:S02]  /*2250*/  LDG.E.128 R12, desc[UR8][R10.64] ;  /* 0x000000080a0c7981 */ /* 0x000164000c1e1d00 */
.L_x_20:
[----:B------:R-:W-:Y:S05]  /*2260*/  BSYNC.RECONVERGENT B0 ;  /* 0x0000000000007941 */ /* 0x000fea0003800200 */
.L_x_19:
[----:B-----5:R-:W-:Y:S02]  /*2270*/  HFMA2 R4, R4, 1, 1, R12 ;  /* 0x3c003c0004047831 */ /* 0x020fe4000000000c */
[----:B------:R-:W-:Y:S02]  /*2280*/  HADD2 R5, R5, R13 ;  /* 0x0000000d05057230 */ /* 0x000fe40000000000 */
[----:B------:R-:W-:Y:S02]  /*2290*/  HFMA2 R6, R6, 1, 1, R14 ;  /* 0x3c003c0006067831 */ /* 0x000fe4000000000e */
[----:B------:R-:W-:-:S07]  /*22a0*/  HADD2 R7, R7, R15 ;  /* 0x0000000f07077230 */ /* 0x000fce0000000000 */
.L_x_18:
[----:B------:R-:W1:Y:S02]  /*22b0*/  LDCU UR4, c[0x0][0x3e0] ;  /* 0x00007c00ff0477ac */ /* 0x000e640008000800 */
[----:B-1----:R-:W-:-:S09]  /*22c0*/  UISETP.NE.AND UP0, UPT, UR4, URZ, UPT ;  /* 0x000000ff0400728c */ /* 0x002fd2000bf05270 */
        /* <DEDUP_REMOVED lines=9> */
.L_x_22:
[--C-:B-----5:R-:W-:Y:S01]  /*2360*/  HADD2.F32 R8, -RZ, R4.reuse.H0_H0 ;  /* 0x20000004ff087230 */ /* 0x120fe20000004100 */
[----:B------:R-:W-:Y:S01]  /*2370*/  P2R R3, PR, RZ, 0x1 ;  /* 0x00000001ff037803 */ /* 0x000fe20000000000 */
[----:B------:R-:W-:-:S03]  /*2380*/  HADD2.F32 R9, -RZ, R4.H1_H1 ;  /* 0x30000004ff097230 */ /* 0x000fc60000004100 */
[----:B0-----:R-:W-:Y:S01]  /*2390*/  FFMA R10, R8, 1.4426950216293334961, -RZ ;  /* 0x3fb8aa3b080a7823 */ /* 0x001fe200000008ff */
[--C-:B------:R-:W-:Y:S02]  /*23a0*/  HADD2.F32 R8, -RZ, R5.reuse.H0_H0 ;  /* 0x20000005ff087230 */ /* 0x100fe40000004100 */
[----:B------:R-:W-:Y:S01]  /*23b0*/  FFMA R11, R9, 1.4426950216293334961, -RZ ;  /* 0x3fb8aa3b090b7823 */ /* 0x000fe200000008ff */
[----:B------:R-:W-:Y:S02]  /*23c0*/  HADD2.F32 R9, -RZ, R5.H1_H1 ;  /* 0x30000005ff097230 */ /* 0x000fe40000004100 */
[----:B------:R-:W-:Y:S01]  /*23d0*/  MUFU.EX2 R10, R10 ;  /* 0x0000000a000a7308 */ /* 0x000fe20000000800 */
[----:B------:R-:W-:Y:S02]  /*23e0*/  FFMA R13, R8, 1.4426950216293334961, -RZ ;  /* 0x3fb8aa3b080d7823 */ /* 0x000fe400000008ff */
[----:B------:R-:W-:Y:S01]  /*23f0*/  FFMA R14, R9, 1.4426950216293334961, -RZ ;  /* 0x3fb8aa3b090e7823 */ /* 0x000fe200000008ff */
[----:B------:R-:W-:-:S04]  /*2400*/  HADD2.F32 R8, -RZ, R6.H0_H0 ;  /* 0x20000006ff087230 */ /* 0x000fc80000004100 */
[----:B------:R-:W0:Y:S01]  /*2410*/  MUFU.EX2 R11, R11 ;  /* 0x0000000b000b7308 */ /* 0x000e220000000800 */
[----:B------:R-:W-:Y:S01]  /*2420*/  FFMA R9, R8, 1.4426950216293334961, -RZ ;  /* 0x3fb8aa3b08097823 */ /* 0x000fe200000008ff */
[----:B------:R-:W-:-:S05]  /*2430*/  HADD2.F32 R8, -RZ, R6.H1_H1 ;  /* 0x30000006ff087230 */ /* 0x000fca0000004100 */
[----:B------:R-:W-:Y:S01]  /*2440*/  FFMA R15, R8, 1.4426950216293334961, -RZ ;  /* 0x3fb8aa3b080f7823 */ /* 0x000fe200000008ff */
[----:B------:R-:W-:Y:S01]  /*2450*/  MUFU.EX2 R13, R13 ;  /* 0x0000000d000d7308 */ /* 0x000fe20000000800 */
[----:B------:R-:W-:-:S05]  /*2460*/  HADD2.F32 R8, -RZ, R7.H0_H0 ;  /* 0x20000007ff087230 */ /* 0x000fca0000004100 */
[----:B------:R-:W-:Y:S02]  /*2470*/  FFMA R8, R8, 1.4426950216293334961, -RZ ;  /* 0x3fb8aa3b08087823 */ /* 0x000fe400000008ff */
[----:B------:R-:W1:Y:S01]  /*2480*/  MUFU.EX2 R14, R14 ;  /* 0x0000000e000e7308 */ /* 0x000e620000000800 */
[----:B0-----:R-:W-:Y:S02]  /*2490*/  F2FP.F16.F32.PACK_AB R12, R11, R10 ;  /* 0x0000000a0b0c723e */ /* 0x001fe400000000ff */
[C---:B------:R-:W-:Y:S02]  /*24a0*/  HSET2.BF.EQ.AND R10, R4.reuse, 0.007297515869140625, 0.007297515869140625, PT ;  /* 0x1f791f79040a7433 */ /* 0x040fe40003802080 */
[----:B------:R-:W-:-:S03]  /*24b0*/  HSET2.BF.EQ.AND R11, R4, 0.0226898193359375, 0.0226898193359375, PT ;  /* 0x25cf25cf040b7433 */ /* 0x000fc60003802080 */
[----:B------:R-:W-:Y:S01]  /*24c0*/  MUFU.EX2 R9, R9 ;  /* 0x0000000900097308 */ /* 0x000fe20000000800 */
[----:B------:R-:W-:Y:S01]  /*24d0*/  HFMA2 R10, R10, -0.0009765625, -0.0009765625, R12 ;  /* 0x940094000a0a7831 */ /* 0x000fe2000000000c */
[----:B------:R-:W-:-:S06]  /*24e0*/  HSET2.BF.EQ.AND R12, R4, -2.615234375, -2.615234375, PT ;  /* 0xc13bc13b040c7433 */ /* 0x000fcc0003802080 */
[----:B------:R0:W2:Y:S01]  /*24f0*/  MUFU.EX2 R16, R15 ;  /* 0x0000000f00107308 */ /* 0x0000a20000000800 */
[----:B-1----:R-:W-:Y:S01]  /*2500*/  F2FP.F16.F32.PACK_AB R14, R14, R13 ;  /* 0x0000000d0e0e723e */ /* 0x002fe200000000ff */
[----:B------:R-:W-:Y:S01]  /*2510*/  HFMA2 R10, R11, -0.0009765625, -0.0009765625, R10 ;  /* 0x940094000b0a7831 */ /* 0x000fe2000000000a */
[C---:B------:R-:W-:Y:S02]  /*2520*/  HSET2.BF.EQ.AND R11, R5.reuse, 0.007297515869140625, 0.007297515869140625, PT ;  /* 0x1f791f79050b7433 */ /* 0x040fe40003802080 */
[----:B------:R-:W-:Y:S01]  /*2530*/  HSET2.BF.EQ.AND R13, R4, -2.966796875, -2.966796875, PT ;  /* 0xc1efc1ef040d7433 */ /* 0x000fe20003802080 */
[----:B------:R-:W-:Y:S02]  /*2540*/  HADD2.F32 R4, -RZ, R7.H1_H1 ;  /* 0x30000007ff047230 */ /* 0x000fe40000004100 */
[----:B------:R-:W-:Y:S01]  /*2550*/  MUFU.EX2 R8, R8 ;  /* 0x0000000800087308 */ /* 0x000fe20000000800 */
[----:B------:R-:W-:Y:S01]  /*2560*/  HFMA2 R10, R12, 6.103515625e-05, 6.103515625e-05, R10 ;  /* 0x040004000c0a7831 */ /* 0x000fe2000000000a */
[----:B------:R-:W-:Y:S01]  /*2570*/  HSET2.BF.EQ.AND R12, R5, -2.966796875, -2.966796875, PT ;  /* 0xc1efc1ef050c7433 */ /* 0x000fe20003802080 */
[----:B------:R-:W-:-:S02]  /*2580*/  HFMA2 R11, R11, -0.0009765625, -0.0009765625, R14 ;  /* 0x940094000b0b7831 */ /* 0x000fc4000000000e */
[----:B------:R-:W-:Y:S01]  /*2590*/  FFMA R17, R4, 1.4426950216293334961, -RZ ;  /* 0x3fb8aa3b04117823 */ /* 0x000fe200000008ff */
[C---:B------:R-:W-:Y:S02]  /*25a0*/  HSET2.BF.EQ.AND R14, R6.reuse, 0.007297515869140625, 0.007297515869140625, PT ;  /* 0x1f791f79060e7433 */ /* 0x040fe40003802080 */
[----:B0-----:R-:W-:Y:S02]  /*25b0*/  HSET2.BF.EQ.AND R15, R7, -2.615234375, -2.615234375, PT ;  /* 0xc13bc13b070f7433 */ /* 0x001fe40003802080 */
[----:B--2---:R-:W-:Y:S01]  /*25c0*/  F2FP.F16.F32.PACK_AB R16, R16, R9 ;  /* 0x000000091010723e */ /* 0x004fe200000000ff */
[----:B------:R-:W0:Y:S01]  /*25d0*/  MUFU.EX2 R17, R17 ;  /* 0x0000001100117308 */ /* 0x000e220000000800 */
[----:B------:R-:W-:Y:S01]  /*25e0*/  HFMA2 R13, R13, 3.0517578125e-05, 3.0517578125e-05, R10 ;  /* 0x020002000d0d7831 */ /* 0x000fe2000000000a */
[C---:B------:R-:W-:Y:S02]  /*25f0*/  HSET2.BF.EQ.AND R10, R5.reuse, 0.0226898193359375, 0.0226898193359375, PT ;  /* 0x25cf25cf050a7433 */ /* 0x040fe40003802080 */
[----:B------:R-:W-:Y:S01]  /*2600*/  HSET2.BF.EQ.AND R9, R5, -2.615234375, -2.615234375, PT ;  /* 0xc13bc13b05097433 */ /* 0x000fe20003802080 */
[----:B------:R-:W-:Y:S01]  /*2610*/  HADD2 R4, R13, 1, 1 ;  /* 0x3c003c000d047430 */ /* 0x000fe20000000000 */
[----:B------:R-:W-:Y:S01]  /*2620*/  HSET2.BF.EQ.AND R5, R6, 0.0226898193359375, 0.0226898193359375, PT ;  /* 0x25cf25cf06057433 */ /* 0x000fe20003802080 */
[----:B------:R-:W-:-:S02]  /*2630*/  HFMA2 R11, R10, -0.0009765625, -0.0009765625, R11 ;  /* 0x940094000a0b7831 */ /* 0x000fc4000000000b */
[----:B------:R-:W-:Y:S02]  /*2640*/  HADD2.F32 R28, -RZ, R13.H1_H1 ;  /* 0x3000000dff1c7230 */ /* 0x000fe40000004100 */
[----:B------:R-:W-:Y:S02]  /*2650*/  HFMA2 R14, R14, -0.0009765625, -0.0009765625, R16 ;  /* 0x940094000e0e7831 */ /* 0x000fe40000000010 */
[----:B------:R-:W-:Y:S02]  /*2660*/  HADD2.F32 R10, -RZ, R4.H0_H0 ;  /* 0x20000004ff0a7230 */ /* 0x000fe40000004100 */
[----:B------:R-:W-:Y:S02]  /*2670*/  HFMA2 R9, R9, 6.103515625e-05, 6.103515625e-05, R11 ;  /* 0x0400040009097831 */ /* 0x000fe4000000000b */
[----:B------:R-:W1:Y:S01]  /*2680*/  MUFU.RCP R24, R10 ;  /* 0x0000000a00187308 */ /* 0x000e620000001000 */
[----:B------:R-:W-:Y:S01]  /*2690*/  HFMA2 R5, R5, -0.0009765625, -0.0009765625, R14 ;  /* 0x9400940005057831 */ /* 0x000fe2000000000e */
[----:B------:R-:W-:-:S02]  /*26a0*/  HSET2.BF.EQ.AND R14, R7, 0.007297515869140625, 0.007297515869140625, PT ;  /* 0x1f791f79070e7433 */ /* 0x000fc40003802080 */
[----:B0-----:R-:W-:Y:S01]  /*26b0*/  F2FP.F16.F32.PACK_AB R11, R17, R8 ;  /* 0x00000008110b723e */ /* 0x001fe200000000ff */
[----:B------:R-:W-:Y:S01]  /*26c0*/  HADD2.F32 R17, -RZ, R13.H0_H0 ;  /* 0x2000000dff117230 */ /* 0x000fe20000004100 */
[----:B------:R-:W-:Y:S01]  /*26d0*/  HSET2.BF.EQ.AND R8, R6, -2.615234375, -2.615234375, PT ;  /* 0xc13bc13b06087433 */ /* 0x000fe20003802080 */
[----:B------:R-:W-:Y:S02]  /*26e0*/  HFMA2 R12, R12, 3.0517578125e-05, 3.0517578125e-05, R9 ;  /* 0x020002000c0c7831 */ /* 0x000fe40000000009 */
[----:B------:R-:W-:Y:S01]  /*26f0*/  HADD2.F32 R9, -RZ, R4.H1_H1 ;  /* 0x30000004ff097230 */ /* 0x000fe20000004100 */
[----:B------:R-:W-:Y:S01]  /*2700*/  HSET2.BF.EQ.AND R6, R6, -2.966796875, -2.966796875, PT ;  /* 0xc1efc1ef06067433 */ /* 0x000fe20003802080 */
[----:B------:R-:W-:Y:S02]  /*2710*/  HFMA2 R14, R14, -0.0009765625, -0.0009765625, R11 ;  /* 0x940094000e0e7831 */ /* 0x000fe4000000000b */
[----:B------:R-:W0:Y:S01]  /*2720*/  MUFU.RCP R27, R9 ;  /* 0x00000009001b7308 */ /* 0x000e220000001000 */
[----:B------:R-:W-:-:S02]  /*2730*/  HFMA2 R8, R8, 6.103515625e-05, 6.103515625e-05, R5 ;  /* 0x0400040008087831 */ /* 0x000fc40000000005 */
[----:B-1----:R-:W-:Y:S01]  /*2740*/  FMUL R11, R17, R24 ;  /* 0x00000018110b7220 */ /* 0x002fe20000400000 */
[----:B------:R-:W-:Y:S02]  /*2750*/  HADD2 R4, R12, 1, 1 ;  /* 0x3c003c000c047430 */ /* 0x000fe40000000000 */
[----:B------:R-:W-:Y:S02]  /*2760*/  HFMA2 R8, R6, 3.0517578125e-05, 3.0517578125e-05, R8 ;  /* 0x0200020006087831 */ /* 0x000fe40000000008 */
[----:B------:R-:W-:Y:S01]  /*2770*/  F2FP.F16.F32.PACK_AB R23, RZ, R11 ;  /* 0x0000000bff17723e */ /* 0x000fe200000000ff */
[--C-:B------:R-:W-:Y:S02]  /*2780*/  HADD2.F32 R30, -RZ, R4.reuse.H0_H0 ;  /* 0x20000004ff1e7230 */ /* 0x100fe40000004100 */
[----:B------:R-:W-:Y:S01]  /*2790*/  HADD2.F32 R16, -RZ, R4.H1_H1 ;  /* 0x30000004ff107230 */ /* 0x000fe20000004100 */
[----:B------:R-:W-:Y:S01]  /*27a0*/  HSET2.BF.EQ.AND R4, R7, 0.0226898193359375, 0.0226898193359375, PT ;  /* 0x25cf25cf07047433 */ /* 0x000fe20003802080 */
[----:B------:R-:W1:Y:S01]  /*27b0*/  MUFU.RCP R6, R30 ;  /* 0x0000001e00067308 */ /* 0x000e620000001000 */
[C---:B------:R-:W-:Y:S01]  /*27c0*/  HSETP2.GEU.AND P2, PT, |R23|.reuse.H0_H0, 8.523464202880859375e-06, 8.523464202880859375e-06, PT ;  /* 0x008f008f17007434 */ /* 0x040fe20003f4ea00 */
[----:B0-----:R-:W-:Y:S01]  /*27d0*/  FMUL R18, R28, R27 ;  /* 0x0000001b1c127220 */ /* 0x001fe20000400000 */
[----:B------:R-:W-:Y:S01]  /*27e0*/  HSETP2.GT.AND P1, PT, |R23|.H0_H0, RZ.H0_H0, PT ;  /* 0x200000ff17007234 */ /* 0x000fe20003f24a00 */
[----:B------:R-:W-:-:S02]  /*27f0*/  HADD2 R13, R8, 1, 1 ;  /* 0x3c003c00080d7430 */ /* 0x000fc40000000000 */
[----:B------:R-:W-:Y:S02]  /*2800*/  HADD2.F32 R20, -RZ, R8.H0_H0 ;  /* 0x20000008ff147230 */ /* 0x000fe40000004100 */
[----:B------:R-:W-:Y:S01]  /*2810*/  HFMA2 R14, R4, -0.0009765625, -0.0009765625, R14 ;  /* 0x94009400040e7831 */ /* 0x000fe2000000000e */
[----:B------:R-:W-:Y:S01]  /*2820*/  F2FP.F16.F32.PACK_AB R26, RZ, R18 ;  /* 0x00000012ff1a723e */ /* 0x000fe200000000ff */
[----:B------:R-:W0:Y:S01]  /*2830*/  MUFU.RCP R5, R16 ;  /* 0x0000001000057308 */ /* 0x000e220000001000 */
[----:B------:R-:W-:Y:S01]  /*2840*/  PLOP3.LUT P2, PT, P2, P1, PT, 0xf2, 0x2f ;  /* 0x00000000002f781c */ /* 0x000fe20001743e72 */
[--C-:B------:R-:W-:Y:S01]  /*2850*/  HADD2.F32 R19, -RZ, R13.reuse.H0_H0 ;  /* 0x2000000dff137230 */ /* 0x100fe20000004100 */
[----:B------:R-:W-:Y:S01]  /*2860*/  HSET2.BF.EQ.AND R7, R7, -2.966796875, -2.966796875, PT ;  /* 0xc1efc1ef07077433 */ /* 0x000fe20003802080 */
[----:B------:R-:W-:Y:S01]  /*2870*/  HFMA2 R25, R15, 6.103515625e-05, 6.103515625e-05, R14 ;  /* 0x040004000f197831 */ /* 0x000fe2000000000e */
[C---:B------:R-:W-:Y:S01]  /*2880*/  HSETP2.GEU.AND P6, PT, |R26|.reuse.H0_H0, 8.523464202880859375e-06, 8.523464202880859375e-06, PT ;  /* 0x008f008f1a007434 */ /* 0x040fe20003fcea00 */
[----:B------:R-:W-:Y:S01]  /*2890*/  HADD2.F32 R21, -RZ, R13.H1_H1 ;  /* 0x3000000dff157230 */ /* 0x000fe20000004100 */
[----:B------:R-:W-:Y:S01]  /*28a0*/  HSETP2.GT.AND P1, PT, |R26|.H0_H0, RZ.H0_H0, PT ;  /* 0x200000ff1a007234 */ /* 0x000fe20003f24a00 */
[----:B------:R-:W2:Y:S01]  /*28b0*/  MUFU.RCP R4, R19 ;  /* 0x0000001300047308 */ /* 0x000ea20000001000 */
[----:B------:R-:W-:-:S02]  /*28c0*/  HADD2.F32 R15, -RZ, R12.H0_H0 ;  /* 0x2000000cff0f7230 */ /* 0x000fc40000004100 */
[----:B------:R-:W-:Y:S01]  /*28d0*/  HADD2.F32 R22, -RZ, R8.H1_H1 ;  /* 0x30000008ff167230 */ /* 0x000fe20000004100 */
[----:B------:R-:W-:Y:S02]  /*28e0*/  PLOP3.LUT P6, PT, P6, P1, PT, 0xf2, 0x2f ;  /* 0x00000000002f781c */ /* 0x000fe400037c3e72 */
[----:B------:R-:W-:Y:S01]  /*28f0*/  @!P2 FFMA R10, -R10, R11, R17 ;  /* 0x0000000b0a0aa223 */ /* 0x000fe20000000111 */
[----:B------:R-:W-:Y:S01]  /*2900*/  HADD2.F32 R17, -RZ, R12.H1_H1 ;  /* 0x3000000cff117230 */ /* 0x000fe20000004100 */
[----:B------:R-:W3:Y:S01]  /*2910*/  MUFU.RCP R14, R21 ;  /* 0x00000015000e7308 */ /* 0x000ee20000001000 */
[----:B-1----:R-:W-:Y:S01]  /*2920*/  FMUL R31, R15, R6 ;  /* 0x000000060f1f7220 */ /* 0x002fe20000400000 */
[----:B------:R-:W-:Y:S01]  /*2930*/  @!P2 FFMA R24, R24, R10, R11 ;  /* 0x0000000a1818a223 */ /* 0x000fe2000000000b */
[----:B------:R-:W-:Y:S02]  /*2940*/  HFMA2 R25, R7, 3.0517578125e-05, 3.0517578125e-05, R25 ;  /* 0x0200020007197831 */ /* 0x000fe40000000019 */
[----:B0-----:R-:W-:Y:S01]  /*2950*/  FMUL R10, R17, R5 ;  /* 0x00000005110a7220 */ /* 0x001fe20000400000 */
[----:B------:R-:W-:-:S02]  /*2960*/  F2FP.F16.F32.PACK_AB R11, RZ, R31 ;  /* 0x0000001fff0b723e */ /* 0x000fc400000000ff */
[----:B------:R-:W-:Y:S01]  /*2970*/  @!P2 F2FP.F16.F32.PACK_AB R23, RZ, R24 ;  /* 0x00000018ff17a23e */ /* 0x000fe200000000ff */
[----:B------:R-:W-:Y:S01]  /*2980*/  @!P6 FFMA R28, -R9, R18, R28 ;  /* 0x00000012091ce223 */ /* 0x000fe2000000011c */
[----:B------:R-:W-:Y:S01]  /*2990*/  F2FP.F16.F32.PACK_AB R9, RZ, R10 ;  /* 0x0000000aff09723e */ /* 0x000fe200000000ff */
[----:B--2---:R-:W-:Y:S01]  /*29a0*/  FMUL R13, R20, R4 ;  /* 0x00000004140d7220 */ /* 0x004fe20000400000 */
[C---:B------:R-:W-:Y:S01]  /*29b0*/  HSETP2.GEU.AND P1, PT, |R11|.reuse.H0_H0, 8.523464202880859375e-06, 8.523464202880859375e-06, PT ;  /* 0x008f008f0b007434 */ /* 0x040fe20003f2ea00 */
[----:B------:R-:W-:Y:S01]  /*29c0*/  @!P6 FFMA R27, R27, R28, R18 ;  /* 0x0000001c1b1be223 */ /* 0x000fe20000000012 */
[----:B------:R-:W-:Y:S01]  /*29d0*/  HSETP2.GT.AND P4, PT, |R11|.H0_H0, RZ.H0_H0, PT ;  /* 0x200000ff0b007234 */ /* 0x000fe20003f84a00 */
[----:B------:R-:W-:Y:S01]  /*29e0*/  HADD2 R18, R25, 1, 1 ;  /* 0x3c003c0019127430 */ /* 0x000fe20000000000 */
[C---:B------:R-:W-:Y:S01]  /*29f0*/  HSETP2.GEU.AND P5, PT, |R9|.reuse.H0_H0, 8.523464202880859375e-06, 8.523464202880859375e-06, PT ;  /* 0x008f008f09007434 */ /* 0x040fe20003faea00 */
[----:B---3--:R-:W-:Y:S01]  /*2a00*/  FMUL R7, R22, R14 ;  /* 0x0000000e16077220 */ /* 0x008fe20000400000 */
[----:B------:R-:W-:-:S02]  /*2a10*/  HSETP2.GT.AND P3, PT, |R9|.H0_H0, RZ.H0_H0, PT ;  /* 0x200000ff09007234 */ /* 0x000fc40003f64a00 */
[----:B------:R-:W-:Y:S02]  /*2a20*/  F2FP.F16.F32.PACK_AB R12, RZ, R13 ;  /* 0x0000000dff0c723e */ /* 0x000fe400000000ff */
[----:B------:R-:W-:Y:S02]  /*2a30*/  PLOP3.LUT P1, PT, P1, P4, PT, 0xf2, 0x2f ;  /* 0x00000000002f781c */ /* 0x000fe40000f29e72 */
[----:B------:R-:W-:Y:S02]  /*2a40*/  PLOP3.LUT P5, PT, P5, P3, PT, 0xf2, 0x2f ;  /* 0x00000000002f781c */ /* 0x000fe40002fa7e72 */
[C---:B------:R-:W-:Y:S02]  /*2a50*/  HSETP2.GEU.AND P4, PT, |R12|.reuse.H0_H0, 8.523464202880859375e-06, 8.523464202880859375e-06, PT ;  /* 0x008f008f0c007434 */ /* 0x040fe40003f8ea00 */
[----:B------:R-:W-:Y:S02]  /*2a60*/  HSETP2.GT.AND P3, PT, |R12|.H0_H0, RZ.H0_H0, PT ;  /* 0x200000ff0c007234 */ /* 0x000fe40003f64a00 */
[----:B------:R-:W-:-:S02]  /*2a70*/  F2FP.F16.F32.PACK_AB R8, RZ, R7 ;  /* 0x00000007ff08723e */ /* 0x000fc400000000ff */
[----:B------:R-:W-:Y:S02]  /*2a80*/  @!P6 F2FP.F16.F32.PACK_AB R26, RZ, R27 ;  /* 0x0000001bff1ae23e */ /* 0x000fe400000000ff */
[----:B------:R-:W-:Y:S01]  /*2a90*/  PLOP3.LUT P4, PT, P4, P3, PT, 0xf2, 0x2f ;  /* 0x00000000002f781c */ /* 0x000fe20002787e72 */
[----:B------:R-:W-:Y:S01]  /*2aa0*/  @!P1 FFMA R30, -R30, R31, R15 ;  /* 0x0000001f1e1e9223 */ /* 0x000fe2000000010f */
[C---:B------:R-:W-:Y:S01]  /*2ab0*/  HSETP2.GEU.AND P0, PT, |R8|.reuse.H0_H0, 8.523464202880859375e-06, 8.523464202880859375e-06, PT ;  /* 0x008f008f08007434 */ /* 0x040fe20003f0ea00 */
[--C-:B------:R-:W-:Y:S01]  /*2ac0*/  HADD2.F32 R15, -RZ, R18.reuse.H0_H0 ;  /* 0x20000012ff0f7230 */ /* 0x100fe20000004100 */
[----:B------:R-:W-:Y:S01]  /*2ad0*/  HSETP2.GT.AND P3, PT, |R8|.H0_H0, RZ.H0_H0, PT ;  /* 0x200000ff08007234 */ /* 0x000fe20003f64a00 */
[----:B------:R-:W-:Y:S01]  /*2ae0*/  @!P5 FFMA R16, -R16, R10, R17 ;  /* 0x0000000a1010d223 */ /* 0x000fe20000000111 */
[----:B------:R-:W-:Y:S01]  /*2af0*/  HADD2.F32 R18, -RZ, R18.H1_H1 ;  /* 0x30000012ff127230 */ /* 0x000fe20000004100 */
[----:B------:R-:W0:Y:S01]  /*2b00*/  MUFU.RCP R17, R15 ;  /* 0x0000000f00117308 */ /* 0x000e220000001000 */
[----:B------:R-:W-:Y:S01]  /*2b10*/  @!P1 FFMA R30, R6, R30, R31 ;  /* 0x0000001e061e9223 */ /* 0x000fe2000000001f */
[----:B------:R-:W-:Y:S01]  /*2b20*/  PLOP3.LUT P3, PT, P0, P3, PT, 0xf2, 0x2f ;  /* 0x00000000002f781c */ /* 0x000fe20000767e72 */
[----:B------:R-:W-:Y:S01]  /*2b30*/  @!P5 FFMA R16, R5, R16, R10 ;  /* 0x000000100510d223 */ /* 0x000fe2000000000a */
[----:B------:R-:W-:-:S02]  /*2b40*/  PRMT R5, R11, 0x7610, R5 ;  /* 0x000076100b057816 */ /* 0x000fc40000000005 */
[----:B------:R-:W-:Y:S01]  /*2b50*/  @!P4 FFMA R19, -R19, R13, R20 ;  /* 0x0000000d1313c223 */ /* 0x000fe20000000114 */
[----:B------:R-:W-:Y:S01]  /*2b60*/  PRMT R6, R12, 0x7610, R6 ;  /* 0x000076100c067816 */ /* 0x000fe20000000006 */
[----:B------:R-:W1:Y:S01]  /*2b70*/  MUFU.RCP R20, R18 ;  /* 0x0000001200147308 */ /* 0x000e620000001000 */
[----:B------:R-:W-:Y:S01]  /*2b80*/  @!P1 F2FP.F16.F32.PACK_AB R5, RZ, R30 ;  /* 0x0000001eff05923e */ /* 0x000fe200000000ff */
[----:B------:R-:W-:Y:S01]  /*2b90*/  @!P4 FFMA R19, R4, R19, R13 ;  /* 0x000000130413c223 */ /* 0x000fe2000000000d */
[----:B------:R-:W-:Y:S02]  /*2ba0*/  @!P5 F2FP.F16.F32.PACK_AB R9, RZ, R16 ;  /* 0x00000010ff09d23e */ /* 0x000fe400000000ff */
[----:B------:R-:W-:Y:S02]  /*2bb0*/  PRMT R4, R23, 0x5410, R26 ;  /* 0x0000541017047816 */ /* 0x000fe4000000001a */
[----:B------:R-:W-:Y:S01]  /*2bc0*/  @!P3 FFMA R21, -R21, R7, R22 ;  /* 0x000000071515b223 */ /* 0x000fe20000000116 */
[--C-:B------:R-:W-:Y:S01]  /*2bd0*/  HADD2.F32 R22, -RZ, R25.reuse.H0_H0 ;  /* 0x20000019ff167230 */ /* 0x100fe20000004100 */
[----:B------:R-:W-:Y:S01]  /*2be0*/  @!P4 F2FP.F16.F32.PACK_AB R6, RZ, R19 ;  /* 0x00000013ff06c23e */ /* 0x000fe200000000ff */
[----:B------:R-:W-:-:S02]  /*2bf0*/  HADD2.F32 R25, -RZ, R25.H1_H1 ;  /* 0x30000019ff197230 */ /* 0x000fc40000004100 */
[----:B------:R-:W-:Y:S01]  /*2c00*/  @!P3 FFMA R21, R14, R21, R7 ;  /* 0x000000150e15b223 */ /* 0x000fe20000000007 */
[----:B------:R-:W-:Y:S01]  /*2c10*/  PRMT R5, R5, 0x5410, R9 ;  /* 0x0000541005057816 */ /* 0x000fe20000000009 */
[----:B0-----:R-:W-:-:S03]  /*2c20*/  FMUL R24, R22, R17 ;  /* 0x0000001116187220 */ /* 0x001fc60000400000 */
[----:B------:R-:W-:Y:S01]  /*2c30*/  @!P3 F2FP.F16.F32.PACK_AB R8, RZ, R21 ;  /* 0x00000015ff08b23e */ /* 0x000fe200000000ff */
[----:B-1----:R-:W-:Y:S01]  /*2c40*/  FMUL R28, R25, R20 ;  /* 0x00000014191c7220 */ /* 0x002fe20000400000 */
[----:B------:R-:W-:Y:S02]  /*2c50*/  F2FP.F16.F32.PACK_AB R27, RZ, R24 ;  /* 0x00000018ff1b723e */ /* 0x000fe400000000ff */
[----:B------:R-:W-:Y:S02]  /*2c60*/  PRMT R6, R6, 0x5410, R8 ;  /* 0x0000541006067816 */ /* 0x000fe40000000008 */
[----:B------:R-:W-:Y:S02]  /*2c70*/  F2FP.F16.F32.PACK_AB R29, RZ, R28 ;  /* 0x0000001cff1d723e */ /* 0x000fe400000000ff */
[C---:B------:R-:W-:Y:S02]  /*2c80*/  HSETP2.GEU.AND P2, PT, |R27|.reuse.H0_H0, 8.523464202880859375e-06, 8.523464202880859375e-06, PT ;  /* 0x008f008f1b007434 */ /* 0x040fe40003f4ea00 */
[----:B------:R-:W-:-:S02]  /*2c90*/  HSETP2.GT.AND P6, PT, |R27|.H0_H0, RZ.H0_H0, PT ;  /* 0x200000ff1b007234 */ /* 0x000fc40003fc4a00 */
[C---:B------:R-:W-:Y:S02]  /*2ca0*/  HSETP2.GEU.AND P0, PT, |R29|.reuse.H0_H0, 8.523464202880859375e-06, 8.523464202880859375e-06, PT ;  /* 0x008f008f1d007434 */ /* 0x040fe40003f0ea00 */
[----:B------:R-:W-:Y:S02]  /*2cb0*/  PRMT R7, R27, 0x7610, R7 ;  /* 0x000076101b077816 */ /* 0x000fe40000000007 */
[----:B------:R-:W-:Y:S02]  /*2cc0*/  PLOP3.LUT P2, PT, P2, P6, PT, 0xf2, 0x2f ;  /* 0x00000000002f781c */ /* 0x000fe4000174de72 */
[----:B------:R-:W-:-:S05]  /*2cd0*/  HSETP2.GT.AND P6, PT, |R29|.H0_H0, RZ.H0_H0, PT ;  /* 0x200000ff1d007234 */ /* 0x000fca0003fc4a00 */
[----:B------:R-:W-:Y:S02]  /*2ce0*/  PLOP3.LUT P6, PT, P0, P6, PT, 0xf2, 0x2f ;  /* 0x00000000002f781c */ /* 0x000fe400007cde72 */
[----:B------:R-:W-:-:S04]  /*2cf0*/  ISETP.NE.AND P0, PT, R3, RZ, PT ;  /* 0x000000ff0300720c */ /* 0x000fc80003f05270 */
[----:B------:R-:W-:-:S04]  /*2d00*/  @!P2 FFMA R15, -R15, R24, R22 ;  /* 0x000000180f0fa223 */ /* 0x000fc80000000116 */
[----:B------:R-:W-:-:S03]  /*2d10*/  @!P2 FFMA R15, R17, R15, R24 ;  /* 0x0000000f110fa223 */ /* 0x000fc60000000018 */
[----:B------:R-:W-:Y:S02]  /*2d20*/  @!P6 FFMA R25, -R18, R28, R25 ;  /* 0x0000001c1219e223 */ /* 0x000fe40000000119 */
[----:B------:R-:W-:Y:S02]  /*2d30*/  @!P2 F2FP.F16.F32.PACK_AB R7, RZ, R15 ;  /* 0x0000000fff07a23e */ /* 0x000fe400000000ff */
[----:B------:R-:W-:-:S05]  /*2d40*/  @!P6 FFMA R25, R20, R25, R28 ;  /* 0x000000191419e223 */ /* 0x000fca000000001c */
[----:B------:R-:W-:-:S04]  /*2d50*/  @!P6 F2FP.F16.F32.PACK_AB R29, RZ, R25 ;  /* 0x00000019ff1de23e */ /* 0x000fc800000000ff */
[----:B------:R-:W-:Y:S01]  /*2d60*/  PRMT R7, R7, 0x5410, R29 ;  /* 0x0000541007077816 */ /* 0x000fe2000000001d */
[----:B------:R-:W-:Y:S06]  /*2d70*/  BRA `(.L_x_23) ;  /* 0x0000000800347947 */ /* 0x000fec0003800000 */
.L_x_21:
[----:B------:R-:W1:Y:S02]  /*2d80*/  LDCU.U8 UR4, c[0x0][0x3e8] ;  /* 0x00007d00ff0477ac */ /* 0x000e640008000000 */
[----:B-1----:R-:W-:-:S04]  /*2d90*/  UPRMT UR4, UR4, 0x8880, URZ ;  /* 0x0000888004047896 */ /* 0x002fc800080000ff */
[----:B------:R-:W-:-:S09]  /*2da0*/  UISETP.NE.AND UP0, UPT, UR4, URZ, UPT ;  /* 0x000000ff0400728c */ /* 0x000fd2000bf05270 */
[----:B------:R-:W-:Y:S05]  /*2db0*/  BRA.U !UP0, `(.L_x_24) ;  /* 0x0000000108a47547 */ /* 0x000fea000b800000 */
[----:B------:R-:W1:Y:S01]  /*2dc0*/  LDCU.U16 UR5, c[0x0][0x3ec] ;  /* 0x00007d80ff0577ac */ /* 0x000e620008000400 */
[----:B-----5:R-:W-:Y:S01]  /*2dd0*/  PRMT R3, R4, 0x7632, R3 ;  /* 0x0000763204037816 */ /* 0x020fe20000000003 */
[----:B------:R-:W0:Y:S01]  /*2de0*/  LDCU.U16 UR4, c[0x0][0x3ec] ;  /* 0x00007d80ff0477ac */ /* 0x000e220008000400 */
[----:B------:R-:W2:Y:S01]  /*2df0*/  LDCU.U16 UR6, c[0x0][0x3e4] ;  /* 0x00007c80ff0677ac */ /* 0x000ea20008000400 */
[----:B-1----:R-:W-:Y:S02]  /*2e00*/  HSETP2.GT.AND P5, P1, R5, UR5.H0_H0, PT ;  /* 0x2000000505007e34 */ /* 0x002fe4000b9a4000 */
[----:B------:R-:W-:Y:S01]  /*2e10*/  HSETP2.GT.AND P3, P4, R7, UR5.H0_H0, PT ;  /* 0x2000000507007e34 */ /* 0x000fe2000bc64000 */
[----:B0-----:R-:W-:Y:S01]  /*2e20*/  IMAD.U32 R11, RZ, RZ, UR4 ;  /* 0x00000004ff0b7e24 */ /* 0x001fe2000f8e00ff */
[----:B------:R-:W-:Y:S01]  /*2e30*/  HSETP2.GT.AND P6, P2, R6, UR5.H0_H0, PT ;  /* 0x2000000506007e34 */ /* 0x000fe2000bac4000 */
[----:B------:R-:W0:Y:S03]  /*2e40*/  LDCU.U16 UR4, c[0x0][0x3e4] ;  /* 0x00007c80ff0477ac */ /* 0x000e260008000400 */
[----:B------:R-:W-:-:S02]  /*2e50*/  SEL R8, R5, R11, !P5 ;  /* 0x0000000b05087207 */ /* 0x000fc40006800000 */
[CC--:B------:R-:W-:Y:S02]  /*2e60*/  SEL R9, R6.reuse, R11.reuse, !P6 ;  /* 0x0000000b06097207 */ /* 0x0c0fe40007000000 */
[----:B------:R-:W-:Y:S02]  /*2e70*/  PRMT R5, R5, 0x7632, R5 ;  /* 0x0000763205057816 */ /* 0x000fe40000000005 */
[----:B------:R-:W-:Y:S02]  /*2e80*/  HSETP2.GT.AND P5, P6, R4, UR5.H0_H0, PT ;  /* 0x2000000504007e34 */ /* 0x000fe4000bea4000 */
[----:B------:R-:W-:Y:S02]  /*2e90*/  PRMT R6, R6, 0x7632, R6 ;  /* 0x0000763206067816 */ /* 0x000fe40000000006 */
[-C--:B------:R-:W-:Y:S02]  /*2ea0*/  SEL R5, R5, R11.reuse, !P1 ;  /* 0x0000000b05057207 */ /* 0x080fe40004800000 */
[----:B------:R-:W-:-:S02]  /*2eb0*/  SEL R4, R4, R11, !P5 ;  /* 0x0000000b04047207 */ /* 0x000fc40006800000 */
[-C--:B------:R-:W-:Y:S02]  /*2ec0*/  SEL R6, R6, R11.reuse, !P2 ;  /* 0x0000000b06067207 */ /* 0x080fe40005000000 */
[-C--:B------:R-:W-:Y:S02]  /*2ed0*/  SEL R3, R3, R11.reuse, !P6 ;  /* 0x0000000b03037207 */ /* 0x080fe40007000000 */
[C---:B------:R-:W-:Y:S02]  /*2ee0*/  SEL R10, R7.reuse, R11, !P3 ;  /* 0x0000000b070a7207 */ /* 0x040fe40005800000 */
[----:B------:R-:W-:Y:S02]  /*2ef0*/  @!P4 PRMT R11, R7, 0x7632, R11 ;  /* 0x00007632070bc816 */ /* 0x000fe4000000000b */
[----:B------:R-:W-:-:S05]  /*2f00*/  PRMT R7, R8, 0x5410, R5 ;  /* 0x0000541008077816 */ /* 0x000fca0000000005 */
[----:B--2---:R-:W-:Y:S02]  /*2f10*/  HSETP2.GEU.AND P5, P6, R7, UR6.H0_H0, PT ;  /* 0x2000000607007e34 */ /* 0x004fe4000beae000 */
[----:B------:R-:W-:-:S03]  /*2f20*/  PRMT R7, R9, 0x5410, R6 ;  /* 0x0000541009077816 */ /* 0x000fc60000000006 */
[----:B0-----:R-:W-:Y:S02]  /*2f30*/  SEL R8, R8, UR4, P5 ;  /* 0x0000000408087c07 */ /* 0x001fe4000a800000 */
[----:B------:R-:W-:Y:S02]  /*2f40*/  HSETP2.GEU.AND P4, P3, R7, UR6.H0_H0, PT ;  /* 0x2000000607007e34 */ /* 0x000fe4000bb8e000 */
[----:B------:R-:W-:Y:S02]  /*2f50*/  PRMT R7, R4, 0x5410, R3 ;  /* 0x0000541004077816 */ /* 0x000fe40000000003 */
[----:B------:R-:W-:Y:S02]  /*2f60*/  SEL R5, R5, UR4, P6 ;  /* 0x0000000405057c07 */ /* 0x000fe4000b000000 */
[----:B------:R-:W-:Y:S02]  /*2f70*/  SEL R9, R9, UR4, P4 ;  /* 0x0000000409097c07 */ /* 0x000fe4000a000000 */
[----:B------:R-:W-:-:S02]  /*2f80*/  HSETP2.GEU.AND P2, P1, R7, UR6.H0_H0, PT ;  /* 0x2000000607007e34 */ /* 0x000fc4000b94e000 */
[----:B------:R-:W-:Y:S02]  /*2f90*/  PRMT R7, R10, 0x5410, R11 ;  /* 0x000054100a077816 */ /* 0x000fe4000000000b */
[----:B------:R-:W-:Y:S02]  /*2fa0*/  SEL R6, R6, UR4, P3 ;  /* 0x0000000406067c07 */ /* 0x000fe40009800000 */
[----:B------:R-:W-:Y:S02]  /*2fb0*/  SEL R4, R4, UR4, P2 ;  /* 0x0000000404047c07 */ /* 0x000fe40009000000 */
[----:B------:R-:W-:Y:S02]  /*2fc0*/  HSETP2.GEU.AND P5, P6, R7, UR6.H0_H0, PT ;  /* 0x2000000607007e34 */ /* 0x000fe4000beae000 */
[----:B------:R-:W-:Y:S02]  /*2fd0*/  SEL R3, R3, UR4, P1 ;  /* 0x0000000403037c07 */ /* 0x000fe40008800000 */
[----:B------:R-:W-:-:S02]  /*2fe0*/  PRMT R5, R8, 0x5410, R5 ;  /* 0x0000541008057816 */ /* 0x000fc40000000005 */
[----:B------:R-:W-:Y:S02]  /*2ff0*/  SEL R7, R10, UR4, P5 ;  /* 0x000000040a077c07 */ /* 0x000fe4000a800000 */
[----:B------:R-:W-:Y:S02]  /*3000*/  SEL R10, R11, UR4, P6 ;  /* 0x000000040b0a7c07 */ /* 0x000fe4000b000000 */
[----:B------:R-:W-:Y:S02]  /*3010*/  PRMT R6, R9, 0x5410, R6 ;  /* 0x0000541009067816 */ /* 0x000fe40000000006 */
[----:B------:R-:W-:Y:S02]  /*3020*/  PRMT R4, R4, 0x5410, R3 ;  /* 0x0000541004047816 */ /* 0x000fe40000000003 */
[----:B------:R-:W-:Y:S01]  /*3030*/  PRMT R7, R7, 0x5410, R10 ;  /* 0x0000541007077816 */ /* 0x000fe2000000000a */
[----:B------:R-:W-:Y:S06]  /*3040*/  BRA `(.L_x_23) ;  /* 0x0000000400807947 */ /* 0x000fec0003800000 */
.L_x_24:
[----:B------:R-:W1:Y:S02]  /*3050*/  LDCU UR4, c[0x0][0x3f0] ;  /* 0x00007e00ff0477ac */ /* 0x000e640008000800 */
[----:B-1----:R-:W-:-:S09]  /*3060*/  UISETP.NE.AND UP0, UPT, UR4, URZ, UPT ;  /* 0x000000ff0400728c */ /* 0x002fd2000bf05270 */
[----:B------:R-:W-:Y:S05]  /*3070*/  BRA.U !UP0, `(.L_x_23) ;  /* 0x0000000508747547 */ /* 0x000fea000b800000 */
[----:B------:R-:W1:Y:S01]  /*3080*/  LDCU UR5, c[0x0][0x3c0] ;  /* 0x00007800ff0577ac */ /* 0x000e620008000800 */
[----:B------:R-:W-:Y:S02]  /*3090*/  UISETP.NE.AND UP0, UPT, UR4, 0x3, UPT ;  /* 0x000000030400788c */ /* 0x000fe4000bf05270 */
[----:B-1----:R-:W-:-:S09]  /*30a0*/  UISETP.NE.AND UP1, UPT, UR5, 0x1, UPT ;  /* 0x000000010500788c */ /* 0x002fd2000bf25270 */
[----:B------:R-:W-:Y:S05]  /*30b0*/  BRA.U UP1, `(.L_x_25) ;  /* 0x0000000101807547 */ /* 0x000fea000b800000 */
[----:B-----5:R-:W-:Y:S02]  /*30c0*/  HSETP2.GEU.AND P1, PT, R4.H0_H0, RZ.H0_H0, PT ;  /* 0x200000ff04007234 */ /* 0x020fe40003f2e800 */
[----:B------:R-:W-:Y:S02]  /*30d0*/  HSETP2.GEU.AND P2, PT, R5.H0_H0, RZ.H0_H0, PT ;  /* 0x200000ff05007234 */ /* 0x000fe40003f4e800 */
[----:B------:R-:W-:Y:S02]  /*30e0*/  HSETP2.GEU.AND P3, PT, R6.H0_H0, RZ.H0_H0, PT ;  /* 0x200000ff06007234 */ /* 0x000fe40003f6e800 */
[----:B------:R-:W-:-:S07]  /*30f0*/  HSETP2.GEU.AND P4, PT, R7.H0_H0, RZ.H0_H0, PT ;  /* 0x200000ff07007234 */ /* 0x000fce0003f8e800 */
[----:B------:R-:W1:Y:S08]  /*3100*/  @!P1 LDC.U16 R3, c[0x0][0x402] ;  /* 0x00010080ff039b82 */ /* 0x000e700000000400 */
[----:B0-----:R-:W0:Y:S08]  /*3110*/  @!P2 LDC.U16 R10, c[0x0][0x402] ;  /* 0x00010080ff0aab82 */ /* 0x001e300000000400 */
[----:B------:R-:W2:Y:S08]  /*3120*/  @!P3 LDC.U16 R11, c[0x0][0x402] ;  /* 0x00010080ff0bbb82 */ /* 0x000eb00000000400 */
[----:B------:R-:W3:Y:S01]  /*3130*/  @!P4 LDC.U16 R12, c[0x0][0x402] ;  /* 0x00010080ff0ccb82 */ /* 0x000ee20000000400 */
[----:B-1----:R-:W-:-:S05]  /*3140*/  @!P1 HMUL2 R3, R4.H0_H0, R3.H0_H0 ;  /* 0x2000000304039232 */ /* 0x002fca0000000800 */
[----:B------:R-:W-:Y:S01]  /*3150*/  @!P1 PRMT R4, R3, 0x7610, R4 ;  /* 0x0000761003049816 */ /* 0x000fe20000000004 */
[----:B0-----:R-:W-:-:S04]  /*3160*/  @!P2 HMUL2 R10, R5.H0_H0, R10.H0_H0 ;  /* 0x2000000a050aa232 */ /* 0x001fc80000000800 */
[----:B------:R-:W-:Y:S02]  /*3170*/  HSETP2.GEU.AND P1, PT, R4.H1_H1, RZ.H0_H0, PT ;  /* 0x200000ff04007234 */ /* 0x000fe40003f2ec00 */
[----:B------:R-:W-:Y:S01]  /*3180*/  @!P2 PRMT R5, R10, 0x7610, R5 ;  /* 0x000076100a05a816 */ /* 0x000fe20000000005 */
[----:B--2---:R-:W-:-:S04]  /*3190*/  @!P3 HMUL2 R11, R6.H0_H0, R11.H0_H0 ;  /* 0x2000000b060bb232 */ /* 0x004fc80000000800 */
[----:B------:R-:W-:Y:S02]  /*31a0*/  HSETP2.GEU.AND P2, PT, R5.H1_H1, RZ.H0_H0, PT ;  /* 0x200000ff05007234 */ /* 0x000fe40003f4ec00 */
[----:B------:R-:W-:Y:S01]  /*31b0*/  @!P3 PRMT R6, R11, 0x7610, R6 ;  /* 0x000076100b06b816 */ /* 0x000fe20000000006 */
[----:B---3--:R-:W-:-:S03]  /*31c0*/  @!P4 HMUL2 R12, R7.H0_H0, R12.H0_H0 ;  /* 0x2000000c070cc232 */ /* 0x008fc60000000800 */
[----:B------:R-:W0:Y:S01]  /*31d0*/  @!P1 LDC.U16 R3, c[0x0][0x402] ;  /* 0x00010080ff039b82 */ /* 0x000e220000000400 */
[----:B------:R-:W-:Y:S02]  /*31e0*/  HSETP2.GEU.AND P3, PT, R6.H1_H1, RZ.H0_H0, PT ;  /* 0x200000ff06007234 */ /* 0x000fe40003f6ec00 */
[----:B------:R-:W-:-:S05]  /*31f0*/  @!P4 PRMT R7, R12, 0x7610, R7 ;  /* 0x000076100c07c816 */ /* 0x000fca0000000007 */
[----:B------:R-:W1:Y:S01]  /*3200*/  @!P2 LDC.U16 R10, c[0x0][0x402] ;  /* 0x00010080ff0aab82 */ /* 0x000e620000000400 */
[----:B------:R-:W-:-:S07]  /*3210*/  HSETP2.GEU.AND P4, PT, R7.H1_H1, RZ.H0_H0, PT ;  /* 0x200000ff07007234 */ /* 0x000fce0003f8ec00 */
[----:B------:R-:W2:Y:S08]  /*3220*/  @!P3 LDC.U16 R11, c[0x0][0x402] ;  /* 0x00010080ff0bbb82 */ /* 0x000eb00000000400 */
[----:B------:R-:W3:Y:S01]  /*3230*/  @!P4 LDC.U16 R12, c[0x0][0x402] ;  /* 0x00010080ff0ccb82 */ /* 0x000ee20000000400 */
[----:B0-----:R-:W-:-:S05]  /*3240*/  @!P1 HMUL2 R3, R4.H1_H1, R3.H0_H0 ;  /* 0x2000000304039232 */ /* 0x001fca0000000c00 */
[----:B------:R-:W-:Y:S01]  /*3250*/  @!P1 PRMT R4, R4, 0x5410, R3 ;  /* 0x0000541004049816 */ /* 0x000fe20000000003 */
[----:B-1----:R-:W-:-:S05]  /*3260*/  @!P2 HMUL2 R10, R5.H1_H1, R10.H0_H0 ;  /* 0x2000000a050aa232 */ /* 0x002fca0000000c00 */
[----:B------:R-:W-:Y:S01]  /*3270*/  @!P2 PRMT R5, R5, 0x5410, R10 ;  /* 0x000054100505a816 */ /* 0x000fe2000000000a */
[----:B--2---:R-:W-:-:S05]  /*3280*/  @!P3 HMUL2 R11, R6.H1_H1, R11.H0_H0 ;  /* 0x2000000b060bb232 */ /* 0x004fca0000000c00 */
[----:B------:R-:W-:Y:S01]  /*3290*/  @!P3 PRMT R6, R6, 0x5410, R11 ;  /* 0x000054100606b816 */ /* 0x000fe2000000000b */
[----:B---3--:R-:W-:-:S05]  /*32a0*/  @!P4 HMUL2 R12, R7.H1_H1, R12.H0_H0 ;  /* 0x2000000c070cc232 */ /* 0x008fca0000000c00 */
[----:B------:R-:W-:-:S07]  /*32b0*/  @!P4 PRMT R7, R7, 0x5410, R12 ;  /* 0x000054100707c816 */ /* 0x000fce000000000c */
.L_x_25:
[----:B------:R-:W-:Y:S05]  /*32c0*/  BRA.U !UP0, `(.L_x_26) ;  /* 0x00000001087c7547 */ /* 0x000fea000b800000 */
[----:B------:R-:W-:-:S09]  /*32d0*/  UISETP.NE.AND UP0, UPT, UR4, 0x2, UPT ;  /* 0x000000020400788c */ /* 0x000fd2000bf05270 */
[----:B------:R-:W-:Y:S05]  /*32e0*/  BRA.U UP0, `(.L_x_23) ;  /* 0x0000000100d87547 */ /* 0x000fea000b800000 */
        /* <DEDUP_REMOVED lines=27> */
.L_x_28:
[----:B------:R-:W-:Y:S05]  /*34a0*/  BSYNC.RECONVERGENT B0 ;  /* 0x0000000000007941 */ /* 0x000fea0003800200 */
.L_x_27:
[----:B------:R-:W-:Y:S05]  /*34b0*/  BRA `(.L_x_23) ;  /* 0x0000000000647947 */ /* 0x000fea0003800000 */
.L_x_26:
[----:B0-----:R-:W2:Y:S01]  /*34c0*/  LDG.E.128 R8, desc[UR8][R8.64] ;  /* 0x0000000808087981 */ /* 0x001ea2000c1e1d00 */
        /* <DEDUP_REMOVED lines=24> */
.L_x_23:
[----:B------:R-:W1:Y:S01]  /*3650*/  LDCU.U8 UR4, c[0x0][0x404] ;  /* 0x00008080ff0477ac */ /* 0x000e620008000000 */
[----:B------:R-:W2:Y:S01]  /*3660*/  LDC.64 R8, c[0x0][0x408] ;  /* 0x00010200ff087b82 */ /* 0x000ea20000000a00 */
[----:B-1----:R-:W-:-:S06]  /*3670*/  UPRMT UR4, UR4, 0x8880, URZ ;  /* 0x0000888004047896 */ /* 0x002fcc00080000ff */
[----:B------:R-:W-:Y:S01]  /*3680*/  ISETP.NE.AND P1, PT, RZ, UR4, PT ;  /* 0x00000004ff007c0c */ /* 0x000fe2000bf25270 */
[----:B--2---:R-:W-:-:S12]  /*3690*/  IMAD.IADD R0, R0, 0x1, R8 ;  /* 0x0000000100007824 */ /* 0x004fd800078e0208 */
[----:B------:R-:W-:Y:S01]  /*36a0*/  @P1 IMAD R2, R9, UR16, R0 ;  /* 0x0000001009021c24 */ /* 0x000fe2000f8e0200 */
[----:B------:R-:W-:Y:S06]  /*36b0*/  @P0 EXIT ;  /* 0x000000000000094d */ /* 0x000fec0003800000 */
[----:B------:R-:W1:Y:S02]  /*36c0*/  LDC.64 R8, c[0x0][0x388] ;  /* 0x0000e200ff087b82 */ /* 0x000e640000000a00 */
[----:B-1----:R-:W-:-:S05]  /*36d0*/  IMAD.WIDE R2, R2, 0x10, R8 ;  /* 0x0000001002027825 */ /* 0x002fca00078e0208 */
[----:B-----5:R-:W-:Y:S01]  /*36e0*/  STG.E.128 desc[UR8][R2.64], R4 ;  /* 0x0000000402007986 */ /* 0x020fe2000c101d08 */
[----:B------:R-:W-:Y:S05]  /*36f0*/  EXIT ;  /* 0x000000000000794d */ /* 0x000fea0003800000 */
.L_x_29:
[----:B------:R-:W-:-:S00]  /*3700*/  BRA `(.L_x_29) ;  /* 0xfffffffc00fc7947 */ /* 0x000fc0000383ffff */
[----:B------:R-:W-:-:S00]  /*3710*/  NOP ;  /* 0x0000000000007918 */ /* 0x000fc00000000000 */
        /* <DEDUP_REMOVED lines=14> */
.L_x_34:


//--------------------- .nv.shared.reserved.0     --------------------------
	.section	.nv.shared.reserved.0,"aw",@nobits
	.weak		__nv_reservedSMEM_offset_0_alias
	.size		__nv_reservedSMEM_offset_0_alias, 0, 64
	.other		__nv_reservedSMEM_offset_0_alias,@"STO_CUDA_RESERVED_SHARED STV_DEFAULT"
__nv_reservedSMEM_offset_0_alias:
	.zero		0
	.zero		64


//--------------------- .nv.constant0._Z21MergeConvSplitResultsP4int4S0_iiiiiPKS_i7__half2bS3_iPKvbS2_iS3_bS3_iS5_6__halfS6_bii --------------------------
	.section	.nv.constant0._Z21MergeConvSplitResultsP4int4S0_iiiiiPKS_i7__half2bS3_iPKvbS2_iS3_bS3_iS5_6__halfS6_bii,"a",@progbits
	.sectionflags	@""
	.align	4
.nv.constant0._Z21MergeConvSplitResultsP4int4S0_iiiiiPKS_i7__half2bS3_iPKvbS2_iS3_bS3_iS5_6__halfS6_bii:
	.zero		1040


//--------------------- SYMBOLS --------------------------

	.type		.nv.reservedSmem.offset0,@object
	.size		.nv.reservedSmem.offset0,0x4
